//
// Generated by NVIDIA NVVM Compiler
//
// Compiler Build ID: CL-36424714
// Cuda compilation tools, release 13.0, V13.0.88
// Based on NVVM 20.0.0
//

.version 9.0
.target sm_100
.address_size 64

	// .globl	_Z24depthwise_conv3d_forwardiiiiiiPKiS0_S0_PKfS2_Pf
.extern .shared .align 16 .b8 gradPerBlock[];

.visible .entry _Z24depthwise_conv3d_forwardiiiiiiPKiS0_S0_PKfS2_Pf(
	.param .u32 _Z24depthwise_conv3d_forwardiiiiiiPKiS0_S0_PKfS2_Pf_param_0,
	.param .u32 _Z24depthwise_conv3d_forwardiiiiiiPKiS0_S0_PKfS2_Pf_param_1,
	.param .u32 _Z24depthwise_conv3d_forwardiiiiiiPKiS0_S0_PKfS2_Pf_param_2,
	.param .u32 _Z24depthwise_conv3d_forwardiiiiiiPKiS0_S0_PKfS2_Pf_param_3,
	.param .u32 _Z24depthwise_conv3d_forwardiiiiiiPKiS0_S0_PKfS2_Pf_param_4,
	.param .u32 _Z24depthwise_conv3d_forwardiiiiiiPKiS0_S0_PKfS2_Pf_param_5,
	.param .u64 .ptr .align 1 _Z24depthwise_conv3d_forwardiiiiiiPKiS0_S0_PKfS2_Pf_param_6,
	.param .u64 .ptr .align 1 _Z24depthwise_conv3d_forwardiiiiiiPKiS0_S0_PKfS2_Pf_param_7,
	.param .u64 .ptr .align 1 _Z24depthwise_conv3d_forwardiiiiiiPKiS0_S0_PKfS2_Pf_param_8,
	.param .u64 .ptr .align 1 _Z24depthwise_conv3d_forwardiiiiiiPKiS0_S0_PKfS2_Pf_param_9,
	.param .u64 .ptr .align 1 _Z24depthwise_conv3d_forwardiiiiiiPKiS0_S0_PKfS2_Pf_param_10,
	.param .u64 .ptr .align 1 _Z24depthwise_conv3d_forwardiiiiiiPKiS0_S0_PKfS2_Pf_param_11
)
{
	.reg .pred 	%p<11>;
	.reg .b32 	%r<83>;
	.reg .b32 	%f<42>;
	.reg .b64 	%rd<53>;

	ld.param.u32 	%r25, [_Z24depthwise_conv3d_forwardiiiiiiPKiS0_S0_PKfS2_Pf_param_0];
	ld.param.u32 	%r27, [_Z24depthwise_conv3d_forwardiiiiiiPKiS0_S0_PKfS2_Pf_param_2];
	ld.param.u32 	%r28, [_Z24depthwise_conv3d_forwardiiiiiiPKiS0_S0_PKfS2_Pf_param_3];
	ld.param.u32 	%r29, [_Z24depthwise_conv3d_forwardiiiiiiPKiS0_S0_PKfS2_Pf_param_4];
	ld.param.u64 	%rd14, [_Z24depthwise_conv3d_forwardiiiiiiPKiS0_S0_PKfS2_Pf_param_6];
	ld.param.u64 	%rd12, [_Z24depthwise_conv3d_forwardiiiiiiPKiS0_S0_PKfS2_Pf_param_7];
	ld.param.u64 	%rd15, [_Z24depthwise_conv3d_forwardiiiiiiPKiS0_S0_PKfS2_Pf_param_8];
	ld.param.u64 	%rd16, [_Z24depthwise_conv3d_forwardiiiiiiPKiS0_S0_PKfS2_Pf_param_9];
	ld.param.u64 	%rd17, [_Z24depthwise_conv3d_forwardiiiiiiPKiS0_S0_PKfS2_Pf_param_10];
	ld.param.u64 	%rd13, [_Z24depthwise_conv3d_forwardiiiiiiPKiS0_S0_PKfS2_Pf_param_11];
	cvta.to.global.u64 	%rd1, %rd17;
	cvta.to.global.u64 	%rd2, %rd16;
	cvta.to.global.u64 	%rd3, %rd15;
	cvta.to.global.u64 	%rd4, %rd14;
	mov.u32 	%r78, %ctaid.x;
	setp.ge.s32 	%p1, %r78, %r25;
	@%p1 bra 	$L__BB0_14;
	mov.u32 	%r31, %ctaid.y;
	mov.u32 	%r32, %ntid.x;
	mov.u32 	%r33, %tid.x;
	mad.lo.s32 	%r2, %r31, %r32, %r33;
	mul.lo.s32 	%r3, %r29, %r28;
	mul.lo.s32 	%r4, %r3, %r27;
	mov.u32 	%r34, %nctaid.y;
	mul.lo.s32 	%r5, %r32, %r34;
	add.s64 	%rd5, %rd4, 8;
	add.s64 	%rd6, %rd3, 8;
	cvta.to.global.u64 	%rd7, %rd12;
	cvta.to.global.u64 	%rd8, %rd13;
$L__BB0_2:
	setp.ge.s32 	%p2, %r2, %r4;
	@%p2 bra 	$L__BB0_13;
	ld.param.u32 	%r76, [_Z24depthwise_conv3d_forwardiiiiiiPKiS0_S0_PKfS2_Pf_param_1];
	mul.lo.s32 	%r7, %r78, %r27;
	mul.lo.s32 	%r8, %r78, %r76;
	mov.u32 	%r79, %r2;
$L__BB0_4:
	div.s32 	%r35, %r79, %r3;
	mul.lo.s32 	%r36, %r35, %r3;
	sub.s32 	%r10, %r79, %r36;
	div.s32 	%r11, %r10, %r29;
	add.s32 	%r12, %r35, %r7;
	mul.wide.s32 	%rd18, %r12, 4;
	add.s64 	%rd19, %rd7, %rd18;
	ld.global.u32 	%r13, [%rd19];
	setp.lt.s32 	%p3, %r13, 1;
	@%p3 bra 	$L__BB0_12;
	ld.param.u32 	%r77, [_Z24depthwise_conv3d_forwardiiiiiiPKiS0_S0_PKfS2_Pf_param_5];
	mul.lo.s32 	%r14, %r12, %r77;
	cvt.rn.f32.u32 	%f1, %r13;
	mad.lo.s32 	%r38, %r3, %r7, %r79;
	mul.wide.s32 	%rd20, %r38, 4;
	add.s64 	%rd9, %rd8, %rd20;
	ld.global.f32 	%f41, [%rd9];
	and.b32  	%r15, %r13, 3;
	setp.lt.u32 	%p4, %r13, 4;
	mov.b32 	%r82, 0;
	@%p4 bra 	$L__BB0_8;
	and.b32  	%r82, %r13, 2147483644;
	neg.s32 	%r81, %r82;
	mov.u32 	%r80, %r14;
$L__BB0_7:
	mul.wide.s32 	%rd21, %r80, 4;
	add.s64 	%rd22, %rd5, %rd21;
	add.s64 	%rd23, %rd6, %rd21;
	ld.global.u32 	%r39, [%rd22+-8];
	ld.global.u32 	%r40, [%rd23+-8];
	add.s32 	%r41, %r39, %r8;
	mad.lo.s32 	%r42, %r41, %r28, %r11;
	mul.wide.s32 	%rd24, %r42, 4;
	add.s64 	%rd25, %rd2, %rd24;
	ld.global.f32 	%f8, [%rd25];
	mad.lo.s32 	%r43, %r3, %r40, %r10;
	mul.wide.s32 	%rd26, %r43, 4;
	add.s64 	%rd27, %rd1, %rd26;
	ld.global.f32 	%f9, [%rd27];
	mul.f32 	%f10, %f8, %f9;
	div.rn.f32 	%f11, %f10, %f1;
	add.f32 	%f12, %f41, %f11;
	st.global.f32 	[%rd9], %f12;
	ld.global.u32 	%r44, [%rd22+-4];
	ld.global.u32 	%r45, [%rd23+-4];
	add.s32 	%r46, %r44, %r8;
	mad.lo.s32 	%r47, %r46, %r28, %r11;
	mul.wide.s32 	%rd28, %r47, 4;
	add.s64 	%rd29, %rd2, %rd28;
	ld.global.f32 	%f13, [%rd29];
	mad.lo.s32 	%r48, %r3, %r45, %r10;
	mul.wide.s32 	%rd30, %r48, 4;
	add.s64 	%rd31, %rd1, %rd30;
	ld.global.f32 	%f14, [%rd31];
	mul.f32 	%f15, %f13, %f14;
	div.rn.f32 	%f16, %f15, %f1;
	add.f32 	%f17, %f12, %f16;
	st.global.f32 	[%rd9], %f17;
	ld.global.u32 	%r49, [%rd22];
	ld.global.u32 	%r50, [%rd23];
	add.s32 	%r51, %r49, %r8;
	mad.lo.s32 	%r52, %r51, %r28, %r11;
	mul.wide.s32 	%rd32, %r52, 4;
	add.s64 	%rd33, %rd2, %rd32;
	ld.global.f32 	%f18, [%rd33];
	mad.lo.s32 	%r53, %r3, %r50, %r10;
	mul.wide.s32 	%rd34, %r53, 4;
	add.s64 	%rd35, %rd1, %rd34;
	ld.global.f32 	%f19, [%rd35];
	mul.f32 	%f20, %f18, %f19;
	div.rn.f32 	%f21, %f20, %f1;
	add.f32 	%f22, %f17, %f21;
	st.global.f32 	[%rd9], %f22;
	ld.global.u32 	%r54, [%rd22+4];
	ld.global.u32 	%r55, [%rd23+4];
	add.s32 	%r56, %r54, %r8;
	mad.lo.s32 	%r57, %r56, %r28, %r11;
	mul.wide.s32 	%rd36, %r57, 4;
	add.s64 	%rd37, %rd2, %rd36;
	ld.global.f32 	%f23, [%rd37];
	mad.lo.s32 	%r58, %r3, %r55, %r10;
	mul.wide.s32 	%rd38, %r58, 4;
	add.s64 	%rd39, %rd1, %rd38;
	ld.global.f32 	%f24, [%rd39];
	mul.f32 	%f25, %f23, %f24;
	div.rn.f32 	%f26, %f25, %f1;
	add.f32 	%f41, %f22, %f26;
	st.global.f32 	[%rd9], %f41;
	add.s32 	%r81, %r81, 4;
	add.s32 	%r80, %r80, 4;
	setp.ne.s32 	%p5, %r81, 0;
	@%p5 bra 	$L__BB0_7;
$L__BB0_8:
	setp.eq.s32 	%p6, %r15, 0;
	@%p6 bra 	$L__BB0_12;
	add.s32 	%r59, %r82, %r14;
	mul.wide.s32 	%rd40, %r59, 4;
	add.s64 	%rd10, %rd4, %rd40;
	ld.global.u32 	%r60, [%rd10];
	add.s64 	%rd11, %rd3, %rd40;
	ld.global.u32 	%r61, [%rd11];
	add.s32 	%r62, %r60, %r8;
	mad.lo.s32 	%r63, %r62, %r28, %r11;
	mul.wide.s32 	%rd41, %r63, 4;
	add.s64 	%rd42, %rd2, %rd41;
	ld.global.f32 	%f27, [%rd42];
	mad.lo.s32 	%r64, %r3, %r61, %r10;
	mul.wide.s32 	%rd43, %r64, 4;
	add.s64 	%rd44, %rd1, %rd43;
	ld.global.f32 	%f28, [%rd44];
	mul.f32 	%f29, %f27, %f28;
	div.rn.f32 	%f30, %f29, %f1;
	add.f32 	%f6, %f41, %f30;
	st.global.f32 	[%rd9], %f6;
	setp.eq.s32 	%p7, %r15, 1;
	@%p7 bra 	$L__BB0_12;
	ld.global.u32 	%r65, [%rd10+4];
	ld.global.u32 	%r66, [%rd11+4];
	add.s32 	%r67, %r65, %r8;
	mad.lo.s32 	%r68, %r67, %r28, %r11;
	mul.wide.s32 	%rd45, %r68, 4;
	add.s64 	%rd46, %rd2, %rd45;
	ld.global.f32 	%f31, [%rd46];
	mad.lo.s32 	%r69, %r3, %r66, %r10;
	mul.wide.s32 	%rd47, %r69, 4;
	add.s64 	%rd48, %rd1, %rd47;
	ld.global.f32 	%f32, [%rd48];
	mul.f32 	%f33, %f31, %f32;
	div.rn.f32 	%f34, %f33, %f1;
	add.f32 	%f7, %f6, %f34;
	st.global.f32 	[%rd9], %f7;
	setp.eq.s32 	%p8, %r15, 2;
	@%p8 bra 	$L__BB0_12;
	ld.global.u32 	%r70, [%rd10+8];
	ld.global.u32 	%r71, [%rd11+8];
	add.s32 	%r72, %r70, %r8;
	mad.lo.s32 	%r73, %r72, %r28, %r11;
	mul.wide.s32 	%rd49, %r73, 4;
	add.s64 	%rd50, %rd2, %rd49;
	ld.global.f32 	%f35, [%rd50];
	mad.lo.s32 	%r74, %r3, %r71, %r10;
	mul.wide.s32 	%rd51, %r74, 4;
	add.s64 	%rd52, %rd1, %rd51;
	ld.global.f32 	%f36, [%rd52];
	mul.f32 	%f37, %f35, %f36;
	div.rn.f32 	%f38, %f37, %f1;
	add.f32 	%f39, %f7, %f38;
	st.global.f32 	[%rd9], %f39;
$L__BB0_12:
	add.s32 	%r79, %r79, %r5;
	setp.lt.s32 	%p9, %r79, %r4;
	@%p9 bra 	$L__BB0_4;
$L__BB0_13:
	mov.u32 	%r75, %nctaid.x;
	add.s32 	%r78, %r78, %r75;
	setp.lt.s32 	%p10, %r78, %r25;
	@%p10 bra 	$L__BB0_2;
$L__BB0_14:
	ret;

}
	// .globl	_Z24depthwise_input_backwardiiiiiiPKiS0_S0_PKfS2_S2_Pf
.visible .entry _Z24depthwise_input_backwardiiiiiiPKiS0_S0_PKfS2_S2_Pf(
	.param .u32 _Z24depthwise_input_backwardiiiiiiPKiS0_S0_PKfS2_S2_Pf_param_0,
	.param .u32 _Z24depthwise_input_backwardiiiiiiPKiS0_S0_PKfS2_S2_Pf_param_1,
	.param .u32 _Z24depthwise_input_backwardiiiiiiPKiS0_S0_PKfS2_S2_Pf_param_2,
	.param .u32 _Z24depthwise_input_backwardiiiiiiPKiS0_S0_PKfS2_S2_Pf_param_3,
	.param .u32 _Z24depthwise_input_backwardiiiiiiPKiS0_S0_PKfS2_S2_Pf_param_4,
	.param .u32 _Z24depthwise_input_backwardiiiiiiPKiS0_S0_PKfS2_S2_Pf_param_5,
	.param .u64 .ptr .align 1 _Z24depthwise_input_backwardiiiiiiPKiS0_S0_PKfS2_S2_Pf_param_6,
	.param .u64 .ptr .align 1 _Z24depthwise_input_backwardiiiiiiPKiS0_S0_PKfS2_S2_Pf_param_7,
	.param .u64 .ptr .align 1 _Z24depthwise_input_backwardiiiiiiPKiS0_S0_PKfS2_S2_Pf_param_8,
	.param .u64 .ptr .align 1 _Z24depthwise_input_backwardiiiiiiPKiS0_S0_PKfS2_S2_Pf_param_9,
	.param .u64 .ptr .align 1 _Z24depthwise_input_backwardiiiiiiPKiS0_S0_PKfS2_S2_Pf_param_10,
	.param .u64 .ptr .align 1 _Z24depthwise_input_backwardiiiiiiPKiS0_S0_PKfS2_S2_Pf_param_11,
	.param .u64 .ptr .align 1 _Z24depthwise_input_backwardiiiiiiPKiS0_S0_PKfS2_S2_Pf_param_12
)
{
	.reg .pred 	%p<14>;
	.reg .b32 	%r<137>;
	.reg .b32 	%f<77>;
	.reg .b64 	%rd<93>;

	ld.param.u32 	%r30, [_Z24depthwise_input_backwardiiiiiiPKiS0_S0_PKfS2_S2_Pf_param_0];
	ld.param.u32 	%r33, [_Z24depthwise_input_backwardiiiiiiPKiS0_S0_PKfS2_S2_Pf_param_3];
	ld.param.u64 	%rd10, [_Z24depthwise_input_backwardiiiiiiPKiS0_S0_PKfS2_S2_Pf_param_6];
	ld.param.u64 	%rd11, [_Z24depthwise_input_backwardiiiiiiPKiS0_S0_PKfS2_S2_Pf_param_8];
	ld.param.u64 	%rd12, [_Z24depthwise_input_backwardiiiiiiPKiS0_S0_PKfS2_S2_Pf_param_10];
	ld.param.u64 	%rd13, [_Z24depthwise_input_backwardiiiiiiPKiS0_S0_PKfS2_S2_Pf_param_12];
	cvta.to.global.u64 	%rd1, %rd13;
	cvta.to.global.u64 	%rd2, %rd12;
	cvta.to.global.u64 	%rd3, %rd11;
	cvta.to.global.u64 	%rd4, %rd10;
	mov.u32 	%r130, %ctaid.x;
	setp.ge.s32 	%p1, %r130, %r30;
	@%p1 bra 	$L__BB1_18;
	ld.param.u32 	%r127, [_Z24depthwise_input_backwardiiiiiiPKiS0_S0_PKfS2_S2_Pf_param_4];
	ld.param.u32 	%r125, [_Z24depthwise_input_backwardiiiiiiPKiS0_S0_PKfS2_S2_Pf_param_2];
	mov.u32 	%r36, %ctaid.y;
	mov.u32 	%r37, %ntid.x;
	mov.u32 	%r38, %tid.x;
	mad.lo.s32 	%r2, %r36, %r37, %r38;
	mul.lo.s32 	%r3, %r127, %r33;
	mul.lo.s32 	%r4, %r3, %r125;
	mov.u32 	%r39, %nctaid.y;
	mul.lo.s32 	%r5, %r37, %r39;
	add.s64 	%rd5, %rd4, 16;
	add.s64 	%rd6, %rd3, 16;
$L__BB1_2:
	setp.ge.s32 	%p2, %r2, %r4;
	@%p2 bra 	$L__BB1_17;
	ld.param.u32 	%r126, [_Z24depthwise_input_backwardiiiiiiPKiS0_S0_PKfS2_S2_Pf_param_2];
	ld.param.u32 	%r124, [_Z24depthwise_input_backwardiiiiiiPKiS0_S0_PKfS2_S2_Pf_param_1];
	mul.lo.s32 	%r7, %r130, %r126;
	mul.lo.s32 	%r8, %r130, %r124;
	mov.u32 	%r131, %r2;
$L__BB1_4:
	ld.param.u64 	%rd91, [_Z24depthwise_input_backwardiiiiiiPKiS0_S0_PKfS2_S2_Pf_param_7];
	ld.param.u32 	%r128, [_Z24depthwise_input_backwardiiiiiiPKiS0_S0_PKfS2_S2_Pf_param_4];
	div.s32 	%r40, %r131, %r3;
	mul.lo.s32 	%r41, %r40, %r3;
	sub.s32 	%r10, %r131, %r41;
	div.s32 	%r11, %r10, %r128;
	add.s32 	%r12, %r40, %r7;
	cvta.to.global.u64 	%rd14, %rd91;
	mul.wide.s32 	%rd15, %r12, 4;
	add.s64 	%rd16, %rd14, %rd15;
	ld.global.u32 	%r13, [%rd16];
	setp.lt.s32 	%p3, %r13, 1;
	@%p3 bra 	$L__BB1_16;
	ld.param.u64 	%rd92, [_Z24depthwise_input_backwardiiiiiiPKiS0_S0_PKfS2_S2_Pf_param_11];
	ld.param.u32 	%r129, [_Z24depthwise_input_backwardiiiiiiPKiS0_S0_PKfS2_S2_Pf_param_5];
	mul.lo.s32 	%r14, %r12, %r129;
	mad.lo.s32 	%r43, %r3, %r7, %r131;
	cvta.to.global.u64 	%rd17, %rd92;
	mul.wide.s32 	%rd18, %r43, 4;
	add.s64 	%rd7, %rd17, %rd18;
	cvt.rn.f32.u32 	%f1, %r13;
	setp.lt.u32 	%p4, %r13, 8;
	mov.b32 	%r135, 0;
	@%p4 bra 	$L__BB1_8;
	and.b32  	%r135, %r13, 2147483640;
	neg.s32 	%r133, %r135;
	mov.u32 	%r132, %r14;
$L__BB1_7:
	.pragma "nounroll";
	mul.wide.s32 	%rd19, %r132, 4;
	add.s64 	%rd20, %rd5, %rd19;
	add.s64 	%rd21, %rd6, %rd19;
	ld.global.u32 	%r44, [%rd20+-16];
	ld.global.u32 	%r45, [%rd21+-16];
	ld.global.f32 	%f2, [%rd7];
	mad.lo.s32 	%r46, %r3, %r45, %r10;
	mul.wide.s32 	%rd22, %r46, 4;
	add.s64 	%rd23, %rd2, %rd22;
	ld.global.f32 	%f3, [%rd23];
	mul.f32 	%f4, %f2, %f3;
	div.rn.f32 	%f5, %f4, %f1;
	add.s32 	%r47, %r44, %r8;
	mad.lo.s32 	%r48, %r47, %r33, %r11;
	mul.wide.s32 	%rd24, %r48, 4;
	add.s64 	%rd25, %rd1, %rd24;
	atom.global.add.f32 	%f6, [%rd25], %f5;
	ld.global.u32 	%r49, [%rd20+-12];
	ld.global.u32 	%r50, [%rd21+-12];
	ld.global.f32 	%f7, [%rd7];
	mad.lo.s32 	%r51, %r3, %r50, %r10;
	mul.wide.s32 	%rd26, %r51, 4;
	add.s64 	%rd27, %rd2, %rd26;
	ld.global.f32 	%f8, [%rd27];
	mul.f32 	%f9, %f7, %f8;
	div.rn.f32 	%f10, %f9, %f1;
	add.s32 	%r52, %r49, %r8;
	mad.lo.s32 	%r53, %r52, %r33, %r11;
	mul.wide.s32 	%rd28, %r53, 4;
	add.s64 	%rd29, %rd1, %rd28;
	atom.global.add.f32 	%f11, [%rd29], %f10;
	ld.global.u32 	%r54, [%rd20+-8];
	ld.global.u32 	%r55, [%rd21+-8];
	ld.global.f32 	%f12, [%rd7];
	mad.lo.s32 	%r56, %r3, %r55, %r10;
	mul.wide.s32 	%rd30, %r56, 4;
	add.s64 	%rd31, %rd2, %rd30;
	ld.global.f32 	%f13, [%rd31];
	mul.f32 	%f14, %f12, %f13;
	div.rn.f32 	%f15, %f14, %f1;
	add.s32 	%r57, %r54, %r8;
	mad.lo.s32 	%r58, %r57, %r33, %r11;
	mul.wide.s32 	%rd32, %r58, 4;
	add.s64 	%rd33, %rd1, %rd32;
	atom.global.add.f32 	%f16, [%rd33], %f15;
	ld.global.u32 	%r59, [%rd20+-4];
	ld.global.u32 	%r60, [%rd21+-4];
	ld.global.f32 	%f17, [%rd7];
	mad.lo.s32 	%r61, %r3, %r60, %r10;
	mul.wide.s32 	%rd34, %r61, 4;
	add.s64 	%rd35, %rd2, %rd34;
	ld.global.f32 	%f18, [%rd35];
	mul.f32 	%f19, %f17, %f18;
	div.rn.f32 	%f20, %f19, %f1;
	add.s32 	%r62, %r59, %r8;
	mad.lo.s32 	%r63, %r62, %r33, %r11;
	mul.wide.s32 	%rd36, %r63, 4;
	add.s64 	%rd37, %rd1, %rd36;
	atom.global.add.f32 	%f21, [%rd37], %f20;
	ld.global.u32 	%r64, [%rd20];
	ld.global.u32 	%r65, [%rd21];
	ld.global.f32 	%f22, [%rd7];
	mad.lo.s32 	%r66, %r3, %r65, %r10;
	mul.wide.s32 	%rd38, %r66, 4;
	add.s64 	%rd39, %rd2, %rd38;
	ld.global.f32 	%f23, [%rd39];
	mul.f32 	%f24, %f22, %f23;
	div.rn.f32 	%f25, %f24, %f1;
	add.s32 	%r67, %r64, %r8;
	mad.lo.s32 	%r68, %r67, %r33, %r11;
	mul.wide.s32 	%rd40, %r68, 4;
	add.s64 	%rd41, %rd1, %rd40;
	atom.global.add.f32 	%f26, [%rd41], %f25;
	ld.global.u32 	%r69, [%rd20+4];
	ld.global.u32 	%r70, [%rd21+4];
	ld.global.f32 	%f27, [%rd7];
	mad.lo.s32 	%r71, %r3, %r70, %r10;
	mul.wide.s32 	%rd42, %r71, 4;
	add.s64 	%rd43, %rd2, %rd42;
	ld.global.f32 	%f28, [%rd43];
	mul.f32 	%f29, %f27, %f28;
	div.rn.f32 	%f30, %f29, %f1;
	add.s32 	%r72, %r69, %r8;
	mad.lo.s32 	%r73, %r72, %r33, %r11;
	mul.wide.s32 	%rd44, %r73, 4;
	add.s64 	%rd45, %rd1, %rd44;
	atom.global.add.f32 	%f31, [%rd45], %f30;
	ld.global.u32 	%r74, [%rd20+8];
	ld.global.u32 	%r75, [%rd21+8];
	ld.global.f32 	%f32, [%rd7];
	mad.lo.s32 	%r76, %r3, %r75, %r10;
	mul.wide.s32 	%rd46, %r76, 4;
	add.s64 	%rd47, %rd2, %rd46;
	ld.global.f32 	%f33, [%rd47];
	mul.f32 	%f34, %f32, %f33;
	div.rn.f32 	%f35, %f34, %f1;
	add.s32 	%r77, %r74, %r8;
	mad.lo.s32 	%r78, %r77, %r33, %r11;
	mul.wide.s32 	%rd48, %r78, 4;
	add.s64 	%rd49, %rd1, %rd48;
	atom.global.add.f32 	%f36, [%rd49], %f35;
	ld.global.u32 	%r79, [%rd20+12];
	ld.global.u32 	%r80, [%rd21+12];
	ld.global.f32 	%f37, [%rd7];
	mad.lo.s32 	%r81, %r3, %r80, %r10;
	mul.wide.s32 	%rd50, %r81, 4;
	add.s64 	%rd51, %rd2, %rd50;
	ld.global.f32 	%f38, [%rd51];
	mul.f32 	%f39, %f37, %f38;
	div.rn.f32 	%f40, %f39, %f1;
	add.s32 	%r82, %r79, %r8;
	mad.lo.s32 	%r83, %r82, %r33, %r11;
	mul.wide.s32 	%rd52, %r83, 4;
	add.s64 	%rd53, %rd1, %rd52;
	atom.global.add.f32 	%f41, [%rd53], %f40;
	add.s32 	%r133, %r133, 8;
	add.s32 	%r132, %r132, 8;
	setp.ne.s32 	%p5, %r133, 0;
	@%p5 bra 	$L__BB1_7;
$L__BB1_8:
	and.b32  	%r22, %r13, 7;
	setp.eq.s32 	%p6, %r22, 0;
	@%p6 bra 	$L__BB1_16;
	setp.lt.u32 	%p7, %r22, 4;
	@%p7 bra 	$L__BB1_11;
	add.s32 	%r84, %r135, %r14;
	mul.wide.s32 	%rd54, %r84, 4;
	add.s64 	%rd55, %rd4, %rd54;
	ld.global.u32 	%r85, [%rd55];
	add.s64 	%rd56, %rd3, %rd54;
	ld.global.u32 	%r86, [%rd56];
	ld.global.f32 	%f42, [%rd7];
	mad.lo.s32 	%r87, %r3, %r86, %r10;
	mul.wide.s32 	%rd57, %r87, 4;
	add.s64 	%rd58, %rd2, %rd57;
	ld.global.f32 	%f43, [%rd58];
	mul.f32 	%f44, %f42, %f43;
	div.rn.f32 	%f45, %f44, %f1;
	add.s32 	%r88, %r85, %r8;
	mad.lo.s32 	%r89, %r88, %r33, %r11;
	mul.wide.s32 	%rd59, %r89, 4;
	add.s64 	%rd60, %rd1, %rd59;
	atom.global.add.f32 	%f46, [%rd60], %f45;
	ld.global.u32 	%r90, [%rd55+4];
	ld.global.u32 	%r91, [%rd56+4];
	ld.global.f32 	%f47, [%rd7];
	mad.lo.s32 	%r92, %r3, %r91, %r10;
	mul.wide.s32 	%rd61, %r92, 4;
	add.s64 	%rd62, %rd2, %rd61;
	ld.global.f32 	%f48, [%rd62];
	mul.f32 	%f49, %f47, %f48;
	div.rn.f32 	%f50, %f49, %f1;
	add.s32 	%r93, %r90, %r8;
	mad.lo.s32 	%r94, %r93, %r33, %r11;
	mul.wide.s32 	%rd63, %r94, 4;
	add.s64 	%rd64, %rd1, %rd63;
	atom.global.add.f32 	%f51, [%rd64], %f50;
	ld.global.u32 	%r95, [%rd55+8];
	ld.global.u32 	%r96, [%rd56+8];
	ld.global.f32 	%f52, [%rd7];
	mad.lo.s32 	%r97, %r3, %r96, %r10;
	mul.wide.s32 	%rd65, %r97, 4;
	add.s64 	%rd66, %rd2, %rd65;
	ld.global.f32 	%f53, [%rd66];
	mul.f32 	%f54, %f52, %f53;
	div.rn.f32 	%f55, %f54, %f1;
	add.s32 	%r98, %r95, %r8;
	mad.lo.s32 	%r99, %r98, %r33, %r11;
	mul.wide.s32 	%rd67, %r99, 4;
	add.s64 	%rd68, %rd1, %rd67;
	atom.global.add.f32 	%f56, [%rd68], %f55;
	ld.global.u32 	%r100, [%rd55+12];
	ld.global.u32 	%r101, [%rd56+12];
	ld.global.f32 	%f57, [%rd7];
	mad.lo.s32 	%r102, %r3, %r101, %r10;
	mul.wide.s32 	%rd69, %r102, 4;
	add.s64 	%rd70, %rd2, %rd69;
	ld.global.f32 	%f58, [%rd70];
	mul.f32 	%f59, %f57, %f58;
	div.rn.f32 	%f60, %f59, %f1;
	add.s32 	%r103, %r100, %r8;
	mad.lo.s32 	%r104, %r103, %r33, %r11;
	mul.wide.s32 	%rd71, %r104, 4;
	add.s64 	%rd72, %rd1, %rd71;
	atom.global.add.f32 	%f61, [%rd72], %f60;
	add.s32 	%r135, %r135, 4;
$L__BB1_11:
	and.b32  	%r25, %r13, 3;
	setp.eq.s32 	%p8, %r25, 0;
	@%p8 bra 	$L__BB1_16;
	setp.eq.s32 	%p9, %r25, 1;
	@%p9 bra 	$L__BB1_14;
	add.s32 	%r105, %r135, %r14;
	mul.wide.s32 	%rd73, %r105, 4;
	add.s64 	%rd74, %rd4, %rd73;
	ld.global.u32 	%r106, [%rd74];
	add.s64 	%rd75, %rd3, %rd73;
	ld.global.u32 	%r107, [%rd75];
	ld.global.f32 	%f62, [%rd7];
	mad.lo.s32 	%r108, %r3, %r107, %r10;
	mul.wide.s32 	%rd76, %r108, 4;
	add.s64 	%rd77, %rd2, %rd76;
	ld.global.f32 	%f63, [%rd77];
	mul.f32 	%f64, %f62, %f63;
	div.rn.f32 	%f65, %f64, %f1;
	add.s32 	%r109, %r106, %r8;
	mad.lo.s32 	%r110, %r109, %r33, %r11;
	mul.wide.s32 	%rd78, %r110, 4;
	add.s64 	%rd79, %rd1, %rd78;
	atom.global.add.f32 	%f66, [%rd79], %f65;
	ld.global.u32 	%r111, [%rd74+4];
	ld.global.u32 	%r112, [%rd75+4];
	ld.global.f32 	%f67, [%rd7];
	mad.lo.s32 	%r113, %r3, %r112, %r10;
	mul.wide.s32 	%rd80, %r113, 4;
	add.s64 	%rd81, %rd2, %rd80;
	ld.global.f32 	%f68, [%rd81];
	mul.f32 	%f69, %f67, %f68;
	div.rn.f32 	%f70, %f69, %f1;
	add.s32 	%r114, %r111, %r8;
	mad.lo.s32 	%r115, %r114, %r33, %r11;
	mul.wide.s32 	%rd82, %r115, 4;
	add.s64 	%rd83, %rd1, %rd82;
	atom.global.add.f32 	%f71, [%rd83], %f70;
	add.s32 	%r135, %r135, 2;
$L__BB1_14:
	and.b32  	%r116, %r13, 1;
	setp.eq.b32 	%p10, %r116, 1;
	not.pred 	%p11, %p10;
	@%p11 bra 	$L__BB1_16;
	add.s32 	%r117, %r135, %r14;
	mul.wide.s32 	%rd84, %r117, 4;
	add.s64 	%rd85, %rd4, %rd84;
	ld.global.u32 	%r118, [%rd85];
	add.s64 	%rd86, %rd3, %rd84;
	ld.global.u32 	%r119, [%rd86];
	ld.global.f32 	%f72, [%rd7];
	mad.lo.s32 	%r120, %r3, %r119, %r10;
	mul.wide.s32 	%rd87, %r120, 4;
	add.s64 	%rd88, %rd2, %rd87;
	ld.global.f32 	%f73, [%rd88];
	mul.f32 	%f74, %f72, %f73;
	div.rn.f32 	%f75, %f74, %f1;
	add.s32 	%r121, %r118, %r8;
	mad.lo.s32 	%r122, %r121, %r33, %r11;
	mul.wide.s32 	%rd89, %r122, 4;
	add.s64 	%rd90, %rd1, %rd89;
	atom.global.add.f32 	%f76, [%rd90], %f75;
$L__BB1_16:
	add.s32 	%r131, %r131, %r5;
	setp.lt.s32 	%p12, %r131, %r4;
	@%p12 bra 	$L__BB1_4;
$L__BB1_17:
	mov.u32 	%r123, %nctaid.x;
	add.s32 	%r130, %r130, %r123;
	setp.lt.s32 	%p13, %r130, %r30;
	@%p13 bra 	$L__BB1_2;
$L__BB1_18:
	ret;

}
	// .globl	_Z25depthwise_filter_backwardiiiiiiPKiS0_S0_PKfS2_Pfii
.visible .entry _Z25depthwise_filter_backwardiiiiiiPKiS0_S0_PKfS2_Pfii(
	.param .u32 _Z25depthwise_filter_backwardiiiiiiPKiS0_S0_PKfS2_Pfii_param_0,
	.param .u32 _Z25depthwise_filter_backwardiiiiiiPKiS0_S0_PKfS2_Pfii_param_1,
	.param .u32 _Z25depthwise_filter_backwardiiiiiiPKiS0_S0_PKfS2_Pfii_param_2,
	.param .u32 _Z25depthwise_filter_backwardiiiiiiPKiS0_S0_PKfS2_Pfii_param_3,
	.param .u32 _Z25depthwise_filter_backwardiiiiiiPKiS0_S0_PKfS2_Pfii_param_4,
	.param .u32 _Z25depthwise_filter_backwardiiiiiiPKiS0_S0_PKfS2_Pfii_param_5,
	.param .u64 .ptr .align 1 _Z25depthwise_filter_backwardiiiiiiPKiS0_S0_PKfS2_Pfii_param_6,
	.param .u64 .ptr .align 1 _Z25depthwise_filter_backwardiiiiiiPKiS0_S0_PKfS2_Pfii_param_7,
	.param .u64 .ptr .align 1 _Z25depthwise_filter_backwardiiiiiiPKiS0_S0_PKfS2_Pfii_param_8,
	.param .u64 .ptr .align 1 _Z25depthwise_filter_backwardiiiiiiPKiS0_S0_PKfS2_Pfii_param_9,
	.param .u64 .ptr .align 1 _Z25depthwise_filter_backwardiiiiiiPKiS0_S0_PKfS2_Pfii_param_10,
	.param .u64 .ptr .align 1 _Z25depthwise_filter_backwardiiiiiiPKiS0_S0_PKfS2_Pfii_param_11,
	.param .u32 _Z25depthwise_filter_backwardiiiiiiPKiS0_S0_PKfS2_Pfii_param_12,
	.param .u32 _Z25depthwise_filter_backwardiiiiiiPKiS0_S0_PKfS2_Pfii_param_13
)
{
	.reg .pred 	%p<37>;
	.reg .b32 	%r<142>;
	.reg .b32 	%f<47>;
	.reg .b64 	%rd<46>;

	ld.param.u32 	%r42, [_Z25depthwise_filter_backwardiiiiiiPKiS0_S0_PKfS2_Pfii_param_0];
	ld.param.u32 	%r44, [_Z25depthwise_filter_backwardiiiiiiPKiS0_S0_PKfS2_Pfii_param_2];
	ld.param.u32 	%r45, [_Z25depthwise_filter_backwardiiiiiiPKiS0_S0_PKfS2_Pfii_param_3];
	ld.param.u32 	%r46, [_Z25depthwise_filter_backwardiiiiiiPKiS0_S0_PKfS2_Pfii_param_4];
	ld.param.u64 	%rd16, [_Z25depthwise_filter_backwardiiiiiiPKiS0_S0_PKfS2_Pfii_param_6];
	ld.param.u64 	%rd13, [_Z25depthwise_filter_backwardiiiiiiPKiS0_S0_PKfS2_Pfii_param_7];
	ld.param.u64 	%rd17, [_Z25depthwise_filter_backwardiiiiiiPKiS0_S0_PKfS2_Pfii_param_8];
	ld.param.u64 	%rd18, [_Z25depthwise_filter_backwardiiiiiiPKiS0_S0_PKfS2_Pfii_param_9];
	ld.param.u32 	%r48, [_Z25depthwise_filter_backwardiiiiiiPKiS0_S0_PKfS2_Pfii_param_12];
	ld.param.u32 	%r49, [_Z25depthwise_filter_backwardiiiiiiPKiS0_S0_PKfS2_Pfii_param_13];
	cvta.to.global.u64 	%rd1, %rd18;
	cvta.to.global.u64 	%rd2, %rd17;
	cvta.to.global.u64 	%rd3, %rd16;
	mov.u32 	%r141, %tid.x;
	setp.ge.s32 	%p1, %r141, %r48;
	@%p1 bra 	$L__BB2_3;
	mov.u32 	%r2, %ntid.x;
	mov.u32 	%r134, %r141;
$L__BB2_2:
	shl.b32 	%r50, %r134, 2;
	mov.u32 	%r51, gradPerBlock;
	add.s32 	%r52, %r51, %r50;
	mov.b32 	%r53, 0;
	st.shared.u32 	[%r52], %r53;
	add.s32 	%r134, %r134, %r2;
	setp.lt.s32 	%p2, %r134, %r48;
	@%p2 bra 	$L__BB2_2;
$L__BB2_3:
	bar.sync 	0;
	add.s32 	%r5, %r49, %r48;
	mov.u32 	%r135, %ctaid.x;
	setp.ge.s32 	%p3, %r135, %r42;
	@%p3 bra 	$L__BB2_31;
	mov.u32 	%r54, %ctaid.y;
	mov.u32 	%r55, %ntid.x;
	mad.lo.s32 	%r7, %r54, %r55, %r141;
	mul.lo.s32 	%r8, %r46, %r45;
	mul.lo.s32 	%r9, %r8, %r44;
	mov.u32 	%r56, %nctaid.y;
	mul.lo.s32 	%r10, %r55, %r56;
	add.s64 	%rd4, %rd3, 8;
	add.s64 	%rd5, %rd2, 8;
	cvta.to.global.u64 	%rd6, %rd13;
$L__BB2_5:
	setp.ge.s32 	%p4, %r7, %r9;
	@%p4 bra 	$L__BB2_30;
	ld.param.u32 	%r132, [_Z25depthwise_filter_backwardiiiiiiPKiS0_S0_PKfS2_Pfii_param_1];
	mul.lo.s32 	%r12, %r135, %r44;
	mul.lo.s32 	%r13, %r135, %r132;
	mov.u32 	%r136, %r7;
$L__BB2_7:
	div.s32 	%r57, %r136, %r8;
	mul.lo.s32 	%r58, %r57, %r8;
	sub.s32 	%r15, %r136, %r58;
	div.s32 	%r16, %r15, %r46;
	add.s32 	%r17, %r57, %r12;
	mul.wide.s32 	%rd19, %r17, 4;
	add.s64 	%rd20, %rd6, %rd19;
	ld.global.u32 	%r18, [%rd20];
	setp.lt.s32 	%p5, %r18, 1;
	@%p5 bra 	$L__BB2_29;
	ld.param.u64 	%rd44, [_Z25depthwise_filter_backwardiiiiiiPKiS0_S0_PKfS2_Pfii_param_10];
	ld.param.u32 	%r133, [_Z25depthwise_filter_backwardiiiiiiPKiS0_S0_PKfS2_Pfii_param_5];
	mul.lo.s32 	%r19, %r17, %r133;
	mad.lo.s32 	%r60, %r8, %r12, %r136;
	cvta.to.global.u64 	%rd21, %rd44;
	mul.wide.s32 	%rd22, %r60, 4;
	add.s64 	%rd7, %rd21, %rd22;
	cvt.rn.f32.u32 	%f1, %r18;
	setp.lt.u32 	%p6, %r18, 4;
	mov.b32 	%r140, 0;
	@%p6 bra 	$L__BB2_19;
	and.b32  	%r140, %r18, 2147483644;
	neg.s32 	%r138, %r140;
	mov.u32 	%r137, %r19;
$L__BB2_10:
	.pragma "nounroll";
	mul.wide.s32 	%rd23, %r137, 4;
	add.s64 	%rd8, %rd4, %rd23;
	add.s64 	%rd9, %rd5, %rd23;
	ld.global.u32 	%r61, [%rd9+-8];
	ld.global.f32 	%f44, [%rd7];
	mad.lo.s32 	%r24, %r8, %r61, %r15;
	setp.lt.s32 	%p7, %r24, %r49;
	setp.ge.s32 	%p8, %r24, %r5;
	or.pred  	%p9, %p7, %p8;
	@%p9 bra 	$L__BB2_12;
	ld.global.u32 	%r63, [%rd8+-8];
	add.s32 	%r64, %r63, %r13;
	mad.lo.s32 	%r65, %r64, %r45, %r16;
	mul.wide.s32 	%rd24, %r65, 4;
	add.s64 	%rd25, %rd1, %rd24;
	ld.global.f32 	%f15, [%rd25];
	sub.s32 	%r66, %r24, %r49;
	shl.b32 	%r67, %r66, 2;
	mov.u32 	%r68, gradPerBlock;
	add.s32 	%r69, %r68, %r67;
	mul.f32 	%f16, %f44, %f15;
	div.rn.f32 	%f17, %f16, %f1;
	atom.shared.add.f32 	%f18, [%r69], %f17;
	ld.global.f32 	%f44, [%rd7];
$L__BB2_12:
	ld.global.u32 	%r70, [%rd9+-4];
	mad.lo.s32 	%r25, %r8, %r70, %r15;
	setp.lt.s32 	%p10, %r25, %r49;
	setp.ge.s32 	%p11, %r25, %r5;
	or.pred  	%p12, %p10, %p11;
	@%p12 bra 	$L__BB2_14;
	ld.global.u32 	%r72, [%rd8+-4];
	add.s32 	%r73, %r72, %r13;
	mad.lo.s32 	%r74, %r73, %r45, %r16;
	mul.wide.s32 	%rd26, %r74, 4;
	add.s64 	%rd27, %rd1, %rd26;
	ld.global.f32 	%f19, [%rd27];
	sub.s32 	%r75, %r25, %r49;
	shl.b32 	%r76, %r75, 2;
	mov.u32 	%r77, gradPerBlock;
	add.s32 	%r78, %r77, %r76;
	mul.f32 	%f20, %f44, %f19;
	div.rn.f32 	%f21, %f20, %f1;
	atom.shared.add.f32 	%f22, [%r78], %f21;
	ld.global.f32 	%f44, [%rd7];
$L__BB2_14:
	ld.global.u32 	%r79, [%rd9];
	mad.lo.s32 	%r26, %r8, %r79, %r15;
	setp.lt.s32 	%p13, %r26, %r49;
	setp.ge.s32 	%p14, %r26, %r5;
	or.pred  	%p15, %p13, %p14;
	@%p15 bra 	$L__BB2_16;
	ld.global.u32 	%r81, [%rd8];
	add.s32 	%r82, %r81, %r13;
	mad.lo.s32 	%r83, %r82, %r45, %r16;
	mul.wide.s32 	%rd28, %r83, 4;
	add.s64 	%rd29, %rd1, %rd28;
	ld.global.f32 	%f23, [%rd29];
	sub.s32 	%r84, %r26, %r49;
	shl.b32 	%r85, %r84, 2;
	mov.u32 	%r86, gradPerBlock;
	add.s32 	%r87, %r86, %r85;
	mul.f32 	%f24, %f44, %f23;
	div.rn.f32 	%f25, %f24, %f1;
	atom.shared.add.f32 	%f26, [%r87], %f25;
	ld.global.f32 	%f44, [%rd7];
$L__BB2_16:
	ld.global.u32 	%r88, [%rd8+4];
	ld.global.u32 	%r89, [%rd9+4];
	add.s32 	%r91, %r88, %r13;
	mad.lo.s32 	%r92, %r91, %r45, %r16;
	mul.wide.s32 	%rd30, %r92, 4;
	add.s64 	%rd31, %rd1, %rd30;
	ld.global.f32 	%f27, [%rd31];
	mul.f32 	%f9, %f44, %f27;
	mad.lo.s32 	%r27, %r8, %r89, %r15;
	setp.lt.s32 	%p16, %r27, %r49;
	setp.ge.s32 	%p17, %r27, %r5;
	or.pred  	%p18, %p16, %p17;
	@%p18 bra 	$L__BB2_18;
	sub.s32 	%r93, %r27, %r49;
	shl.b32 	%r94, %r93, 2;
	mov.u32 	%r95, gradPerBlock;
	add.s32 	%r96, %r95, %r94;
	div.rn.f32 	%f28, %f9, %f1;
	atom.shared.add.f32 	%f29, [%r96], %f28;
$L__BB2_18:
	add.s32 	%r138, %r138, 4;
	add.s32 	%r137, %r137, 4;
	setp.ne.s32 	%p19, %r138, 0;
	@%p19 bra 	$L__BB2_10;
$L__BB2_19:
	and.b32  	%r31, %r18, 3;
	setp.eq.s32 	%p20, %r31, 0;
	@%p20 bra 	$L__BB2_29;
	setp.eq.s32 	%p21, %r31, 1;
	@%p21 bra 	$L__BB2_26;
	add.s32 	%r97, %r140, %r19;
	mul.wide.s32 	%rd32, %r97, 4;
	add.s64 	%rd10, %rd3, %rd32;
	add.s64 	%rd11, %rd2, %rd32;
	ld.global.u32 	%r98, [%rd11];
	ld.global.f32 	%f46, [%rd7];
	mad.lo.s32 	%r32, %r8, %r98, %r15;
	setp.lt.s32 	%p22, %r32, %r49;
	setp.ge.s32 	%p23, %r32, %r5;
	or.pred  	%p24, %p22, %p23;
	@%p24 bra 	$L__BB2_23;
	ld.global.u32 	%r100, [%rd10];
	add.s32 	%r101, %r100, %r13;
	mad.lo.s32 	%r102, %r101, %r45, %r16;
	mul.wide.s32 	%rd33, %r102, 4;
	add.s64 	%rd34, %rd1, %rd33;
	ld.global.f32 	%f30, [%rd34];
	sub.s32 	%r103, %r32, %r49;
	shl.b32 	%r104, %r103, 2;
	mov.u32 	%r105, gradPerBlock;
	add.s32 	%r106, %r105, %r104;
	mul.f32 	%f31, %f46, %f30;
	div.rn.f32 	%f32, %f31, %f1;
	atom.shared.add.f32 	%f33, [%r106], %f32;
	ld.global.f32 	%f46, [%rd7];
$L__BB2_23:
	ld.global.u32 	%r107, [%rd10+4];
	ld.global.u32 	%r108, [%rd11+4];
	add.s32 	%r110, %r107, %r13;
	mad.lo.s32 	%r111, %r110, %r45, %r16;
	mul.wide.s32 	%rd35, %r111, 4;
	add.s64 	%rd36, %rd1, %rd35;
	ld.global.f32 	%f34, [%rd36];
	mul.f32 	%f13, %f46, %f34;
	mad.lo.s32 	%r33, %r8, %r108, %r15;
	setp.lt.s32 	%p25, %r33, %r49;
	setp.ge.s32 	%p26, %r33, %r5;
	or.pred  	%p27, %p25, %p26;
	@%p27 bra 	$L__BB2_25;
	sub.s32 	%r112, %r33, %r49;
	shl.b32 	%r113, %r112, 2;
	mov.u32 	%r114, gradPerBlock;
	add.s32 	%r115, %r114, %r113;
	div.rn.f32 	%f35, %f13, %f1;
	atom.shared.add.f32 	%f36, [%r115], %f35;
$L__BB2_25:
	add.s32 	%r140, %r140, 2;
$L__BB2_26:
	and.b32  	%r116, %r18, 1;
	setp.eq.b32 	%p28, %r116, 1;
	not.pred 	%p29, %p28;
	@%p29 bra 	$L__BB2_29;
	add.s32 	%r117, %r140, %r19;
	mul.wide.s32 	%rd37, %r117, 4;
	add.s64 	%rd38, %rd3, %rd37;
	ld.global.u32 	%r118, [%rd38];
	add.s64 	%rd39, %rd2, %rd37;
	ld.global.u32 	%r119, [%rd39];
	ld.global.f32 	%f37, [%rd7];
	add.s32 	%r121, %r118, %r13;
	mad.lo.s32 	%r122, %r121, %r45, %r16;
	mul.wide.s32 	%rd40, %r122, 4;
	add.s64 	%rd41, %rd1, %rd40;
	ld.global.f32 	%f38, [%rd41];
	mul.f32 	%f39, %f37, %f38;
	div.rn.f32 	%f14, %f39, %f1;
	mad.lo.s32 	%r36, %r8, %r119, %r15;
	setp.lt.s32 	%p30, %r36, %r49;
	setp.ge.s32 	%p31, %r36, %r5;
	or.pred  	%p32, %p30, %p31;
	@%p32 bra 	$L__BB2_29;
	sub.s32 	%r123, %r36, %r49;
	shl.b32 	%r124, %r123, 2;
	mov.u32 	%r125, gradPerBlock;
	add.s32 	%r126, %r125, %r124;
	atom.shared.add.f32 	%f40, [%r126], %f14;
$L__BB2_29:
	add.s32 	%r136, %r136, %r10;
	setp.lt.s32 	%p33, %r136, %r9;
	@%p33 bra 	$L__BB2_7;
$L__BB2_30:
	mov.u32 	%r127, %nctaid.x;
	add.s32 	%r135, %r135, %r127;
	setp.lt.s32 	%p34, %r135, %r42;
	@%p34 bra 	$L__BB2_5;
$L__BB2_31:
	setp.ge.s32 	%p35, %r141, %r48;
	bar.sync 	0;
	@%p35 bra 	$L__BB2_34;
	ld.param.u64 	%rd45, [_Z25depthwise_filter_backwardiiiiiiPKiS0_S0_PKfS2_Pfii_param_11];
	mov.u32 	%r39, %ntid.x;
	cvta.to.global.u64 	%rd12, %rd45;
	mov.u32 	%r130, gradPerBlock;
$L__BB2_33:
	add.s32 	%r128, %r141, %r49;
	mul.wide.s32 	%rd42, %r128, 4;
	add.s64 	%rd43, %rd12, %rd42;
	shl.b32 	%r129, %r141, 2;
	add.s32 	%r131, %r130, %r129;
	ld.shared.f32 	%f41, [%r131];
	atom.global.add.f32 	%f42, [%rd43], %f41;
	add.s32 	%r141, %r141, %r39;
	setp.lt.s32 	%p36, %r141, %r48;
	@%p36 bra 	$L__BB2_33;
$L__BB2_34:
	ret;

}
	// .globl	_Z30fuzzy_depthwise_conv3d_forwardiiiiiiPKiS0_S0_PKfS2_S2_Pf
.visible .entry _Z30fuzzy_depthwise_conv3d_forwardiiiiiiPKiS0_S0_PKfS2_S2_Pf(
	.param .u32 _Z30fuzzy_depthwise_conv3d_forwardiiiiiiPKiS0_S0_PKfS2_S2_Pf_param_0,
	.param .u32 _Z30fuzzy_depthwise_conv3d_forwardiiiiiiPKiS0_S0_PKfS2_S2_Pf_param_1,
	.param .u32 _Z30fuzzy_depthwise_conv3d_forwardiiiiiiPKiS0_S0_PKfS2_S2_Pf_param_2,
	.param .u32 _Z30fuzzy_depthwise_conv3d_forwardiiiiiiPKiS0_S0_PKfS2_S2_Pf_param_3,
	.param .u32 _Z30fuzzy_depthwise_conv3d_forwardiiiiiiPKiS0_S0_PKfS2_S2_Pf_param_4,
	.param .u32 _Z30fuzzy_depthwise_conv3d_forwardiiiiiiPKiS0_S0_PKfS2_S2_Pf_param_5,
	.param .u64 .ptr .align 1 _Z30fuzzy_depthwise_conv3d_forwardiiiiiiPKiS0_S0_PKfS2_S2_Pf_param_6,
	.param .u64 .ptr .align 1 _Z30fuzzy_depthwise_conv3d_forwardiiiiiiPKiS0_S0_PKfS2_S2_Pf_param_7,
	.param .u64 .ptr .align 1 _Z30fuzzy_depthwise_conv3d_forwardiiiiiiPKiS0_S0_PKfS2_S2_Pf_param_8,
	.param .u64 .ptr .align 1 _Z30fuzzy_depthwise_conv3d_forwardiiiiiiPKiS0_S0_PKfS2_S2_Pf_param_9,
	.param .u64 .ptr .align 1 _Z30fuzzy_depthwise_conv3d_forwardiiiiiiPKiS0_S0_PKfS2_S2_Pf_param_10,
	.param .u64 .ptr .align 1 _Z30fuzzy_depthwise_conv3d_forwardiiiiiiPKiS0_S0_PKfS2_S2_Pf_param_11,
	.param .u64 .ptr .align 1 _Z30fuzzy_depthwise_conv3d_forwardiiiiiiPKiS0_S0_PKfS2_S2_Pf_param_12
)
{
	.reg .pred 	%p<22>;
	.reg .b32 	%r<98>;
	.reg .b32 	%f<82>;
	.reg .b64 	%rd<61>;

	ld.param.u32 	%r32, [_Z30fuzzy_depthwise_conv3d_forwardiiiiiiPKiS0_S0_PKfS2_S2_Pf_param_0];
	ld.param.u32 	%r35, [_Z30fuzzy_depthwise_conv3d_forwardiiiiiiPKiS0_S0_PKfS2_S2_Pf_param_3];
	ld.param.u32 	%r36, [_Z30fuzzy_depthwise_conv3d_forwardiiiiiiPKiS0_S0_PKfS2_S2_Pf_param_4];
	ld.param.u32 	%r37, [_Z30fuzzy_depthwise_conv3d_forwardiiiiiiPKiS0_S0_PKfS2_S2_Pf_param_5];
	ld.param.u64 	%rd14, [_Z30fuzzy_depthwise_conv3d_forwardiiiiiiPKiS0_S0_PKfS2_S2_Pf_param_6];
	ld.param.u64 	%rd15, [_Z30fuzzy_depthwise_conv3d_forwardiiiiiiPKiS0_S0_PKfS2_S2_Pf_param_8];
	ld.param.u64 	%rd16, [_Z30fuzzy_depthwise_conv3d_forwardiiiiiiPKiS0_S0_PKfS2_S2_Pf_param_9];
	ld.param.u64 	%rd17, [_Z30fuzzy_depthwise_conv3d_forwardiiiiiiPKiS0_S0_PKfS2_S2_Pf_param_10];
	ld.param.u64 	%rd18, [_Z30fuzzy_depthwise_conv3d_forwardiiiiiiPKiS0_S0_PKfS2_S2_Pf_param_11];
	cvta.to.global.u64 	%rd1, %rd18;
	cvta.to.global.u64 	%rd2, %rd15;
	cvta.to.global.u64 	%rd3, %rd16;
	cvta.to.global.u64 	%rd4, %rd17;
	cvta.to.global.u64 	%rd5, %rd14;
	mov.u32 	%r92, %ctaid.x;
	setp.ge.s32 	%p1, %r92, %r32;
	@%p1 bra 	$L__BB3_36;
	ld.param.u32 	%r89, [_Z30fuzzy_depthwise_conv3d_forwardiiiiiiPKiS0_S0_PKfS2_S2_Pf_param_2];
	mov.u32 	%r38, %ctaid.y;
	mov.u32 	%r39, %ntid.x;
	mov.u32 	%r40, %tid.x;
	mad.lo.s32 	%r2, %r38, %r39, %r40;
	mul.lo.s32 	%r3, %r36, %r35;
	mul.lo.s32 	%r4, %r3, %r89;
	mov.u32 	%r41, %nctaid.y;
	mul.lo.s32 	%r5, %r39, %r41;
$L__BB3_2:
	setp.ge.s32 	%p2, %r2, %r4;
	@%p2 bra 	$L__BB3_35;
	ld.param.u32 	%r90, [_Z30fuzzy_depthwise_conv3d_forwardiiiiiiPKiS0_S0_PKfS2_S2_Pf_param_2];
	ld.param.u32 	%r88, [_Z30fuzzy_depthwise_conv3d_forwardiiiiiiPKiS0_S0_PKfS2_S2_Pf_param_1];
	mul.lo.s32 	%r7, %r92, %r90;
	mul.lo.s32 	%r8, %r92, %r88;
	mul.lo.s32 	%r9, %r7, %r37;
	mov.u32 	%r93, %r2;
$L__BB3_4:
	ld.param.u64 	%rd59, [_Z30fuzzy_depthwise_conv3d_forwardiiiiiiPKiS0_S0_PKfS2_S2_Pf_param_7];
	div.s32 	%r13, %r93, %r3;
	mul.lo.s32 	%r42, %r13, %r3;
	sub.s32 	%r11, %r93, %r42;
	div.s32 	%r12, %r11, %r36;
	add.s32 	%r43, %r13, %r7;
	cvta.to.global.u64 	%rd19, %rd59;
	mul.wide.s32 	%rd20, %r43, 4;
	add.s64 	%rd21, %rd19, %rd20;
	ld.global.u32 	%r14, [%rd21];
	setp.lt.s32 	%p3, %r14, 1;
	@%p3 bra 	$L__BB3_34;
	ld.param.u64 	%rd60, [_Z30fuzzy_depthwise_conv3d_forwardiiiiiiPKiS0_S0_PKfS2_S2_Pf_param_12];
	mul.lo.s32 	%r15, %r13, %r37;
	add.s32 	%r94, %r15, %r9;
	cvt.rn.f32.u32 	%f1, %r14;
	mad.lo.s32 	%r45, %r3, %r7, %r93;
	cvta.to.global.u64 	%rd22, %rd60;
	mul.wide.s32 	%rd23, %r45, 4;
	add.s64 	%rd6, %rd22, %rd23;
	ld.global.f32 	%f77, [%rd6];
	setp.eq.s32 	%p4, %r14, 1;
	mov.b32 	%r97, 0;
	@%p4 bra 	$L__BB3_24;
	ld.param.u32 	%r91, [_Z30fuzzy_depthwise_conv3d_forwardiiiiiiPKiS0_S0_PKfS2_S2_Pf_param_2];
	and.b32  	%r97, %r14, 2147483646;
	neg.s32 	%r96, %r97;
	shl.b32 	%r46, %r13, 2;
	mul.lo.s32 	%r47, %r91, %r92;
	shl.b32 	%r48, %r47, 2;
	add.s32 	%r49, %r48, %r46;
	mul.lo.s32 	%r95, %r37, %r49;
$L__BB3_7:
	mul.wide.s32 	%rd24, %r94, 4;
	add.s64 	%rd7, %rd5, %rd24;
	ld.global.u32 	%r23, [%rd7];
	mul.wide.s32 	%rd25, %r95, 4;
	add.s64 	%rd8, %rd2, %rd25;
	add.s64 	%rd9, %rd3, %rd25;
	ld.global.f32 	%f4, [%rd9];
	setp.leu.f32 	%p5, %f4, 0f00000000;
	mov.f32 	%f70, 0f00000000;
	@%p5 bra 	$L__BB3_9;
	ld.global.u32 	%r50, [%rd8];
	mad.lo.s32 	%r51, %r3, %r50, %r11;
	mul.wide.s32 	%rd26, %r51, 4;
	add.s64 	%rd27, %rd1, %rd26;
	ld.global.f32 	%f44, [%rd27];
	fma.rn.f32 	%f70, %f4, %f44, 0f00000000;
$L__BB3_9:
	ld.global.f32 	%f7, [%rd9+4];
	setp.leu.f32 	%p6, %f7, 0f00000000;
	@%p6 bra 	$L__BB3_11;
	ld.global.u32 	%r52, [%rd8+4];
	mad.lo.s32 	%r53, %r3, %r52, %r11;
	mul.wide.s32 	%rd28, %r53, 4;
	add.s64 	%rd29, %rd1, %rd28;
	ld.global.f32 	%f45, [%rd29];
	fma.rn.f32 	%f70, %f7, %f45, %f70;
$L__BB3_11:
	ld.global.f32 	%f10, [%rd9+8];
	setp.leu.f32 	%p7, %f10, 0f00000000;
	@%p7 bra 	$L__BB3_13;
	ld.global.u32 	%r54, [%rd8+8];
	mad.lo.s32 	%r55, %r3, %r54, %r11;
	mul.wide.s32 	%rd30, %r55, 4;
	add.s64 	%rd31, %rd1, %rd30;
	ld.global.f32 	%f46, [%rd31];
	fma.rn.f32 	%f70, %f10, %f46, %f70;
$L__BB3_13:
	ld.global.f32 	%f13, [%rd9+12];
	setp.leu.f32 	%p8, %f13, 0f00000000;
	@%p8 bra 	$L__BB3_15;
	ld.global.u32 	%r56, [%rd8+12];
	mad.lo.s32 	%r57, %r3, %r56, %r11;
	mul.wide.s32 	%rd32, %r57, 4;
	add.s64 	%rd33, %rd1, %rd32;
	ld.global.f32 	%f47, [%rd33];
	fma.rn.f32 	%f70, %f13, %f47, %f70;
$L__BB3_15:
	add.s32 	%r58, %r23, %r8;
	mad.lo.s32 	%r59, %r58, %r35, %r12;
	mul.wide.s32 	%rd34, %r59, 4;
	add.s64 	%rd35, %rd4, %rd34;
	ld.global.f32 	%f49, [%rd35];
	mul.f32 	%f50, %f70, %f49;
	div.rn.f32 	%f51, %f50, %f1;
	add.f32 	%f16, %f77, %f51;
	st.global.f32 	[%rd6], %f16;
	ld.global.u32 	%r24, [%rd7+4];
	ld.global.f32 	%f17, [%rd9+16];
	setp.leu.f32 	%p9, %f17, 0f00000000;
	mov.f32 	%f74, 0f00000000;
	@%p9 bra 	$L__BB3_17;
	ld.global.u32 	%r60, [%rd8+16];
	mad.lo.s32 	%r61, %r3, %r60, %r11;
	mul.wide.s32 	%rd36, %r61, 4;
	add.s64 	%rd37, %rd1, %rd36;
	ld.global.f32 	%f52, [%rd37];
	fma.rn.f32 	%f74, %f17, %f52, 0f00000000;
$L__BB3_17:
	ld.global.f32 	%f20, [%rd9+20];
	setp.leu.f32 	%p10, %f20, 0f00000000;
	@%p10 bra 	$L__BB3_19;
	ld.global.u32 	%r62, [%rd8+20];
	mad.lo.s32 	%r63, %r3, %r62, %r11;
	mul.wide.s32 	%rd38, %r63, 4;
	add.s64 	%rd39, %rd1, %rd38;
	ld.global.f32 	%f53, [%rd39];
	fma.rn.f32 	%f74, %f20, %f53, %f74;
$L__BB3_19:
	ld.global.f32 	%f23, [%rd9+24];
	setp.leu.f32 	%p11, %f23, 0f00000000;
	@%p11 bra 	$L__BB3_21;
	ld.global.u32 	%r64, [%rd8+24];
	mad.lo.s32 	%r65, %r3, %r64, %r11;
	mul.wide.s32 	%rd40, %r65, 4;
	add.s64 	%rd41, %rd1, %rd40;
	ld.global.f32 	%f54, [%rd41];
	fma.rn.f32 	%f74, %f23, %f54, %f74;
$L__BB3_21:
	ld.global.f32 	%f26, [%rd9+28];
	setp.leu.f32 	%p12, %f26, 0f00000000;
	@%p12 bra 	$L__BB3_23;
	ld.global.u32 	%r66, [%rd8+28];
	mad.lo.s32 	%r67, %r3, %r66, %r11;
	mul.wide.s32 	%rd42, %r67, 4;
	add.s64 	%rd43, %rd1, %rd42;
	ld.global.f32 	%f55, [%rd43];
	fma.rn.f32 	%f74, %f26, %f55, %f74;
$L__BB3_23:
	add.s32 	%r68, %r24, %r8;
	mad.lo.s32 	%r69, %r68, %r35, %r12;
	mul.wide.s32 	%rd44, %r69, 4;
	add.s64 	%rd45, %rd4, %rd44;
	ld.global.f32 	%f56, [%rd45];
	mul.f32 	%f57, %f74, %f56;
	div.rn.f32 	%f58, %f57, %f1;
	add.f32 	%f77, %f16, %f58;
	st.global.f32 	[%rd6], %f77;
	add.s32 	%r96, %r96, 2;
	add.s32 	%r95, %r95, 8;
	add.s32 	%r94, %r94, 2;
	setp.ne.s32 	%p13, %r96, 0;
	@%p13 bra 	$L__BB3_7;
$L__BB3_24:
	and.b32  	%r70, %r14, 1;
	setp.eq.b32 	%p14, %r70, 1;
	not.pred 	%p15, %p14;
	@%p15 bra 	$L__BB3_34;
	add.s32 	%r71, %r15, %r9;
	add.s32 	%r72, %r71, %r97;
	mul.wide.s32 	%rd46, %r72, 4;
	add.s64 	%rd47, %rd5, %rd46;
	ld.global.u32 	%r29, [%rd47];
	add.s32 	%r73, %r97, %r9;
	shl.b32 	%r74, %r73, 2;
	shl.b32 	%r75, %r15, 2;
	add.s32 	%r76, %r74, %r75;
	mul.wide.s32 	%rd48, %r76, 4;
	add.s64 	%rd10, %rd2, %rd48;
	add.s64 	%rd11, %rd3, %rd48;
	ld.global.f32 	%f31, [%rd11];
	setp.leu.f32 	%p16, %f31, 0f00000000;
	mov.f32 	%f79, 0f00000000;
	@%p16 bra 	$L__BB3_27;
	ld.global.u32 	%r77, [%rd10];
	mad.lo.s32 	%r78, %r3, %r77, %r11;
	mul.wide.s32 	%rd49, %r78, 4;
	add.s64 	%rd50, %rd1, %rd49;
	ld.global.f32 	%f60, [%rd50];
	fma.rn.f32 	%f79, %f31, %f60, 0f00000000;
$L__BB3_27:
	ld.global.f32 	%f34, [%rd11+4];
	setp.leu.f32 	%p17, %f34, 0f00000000;
	@%p17 bra 	$L__BB3_29;
	ld.global.u32 	%r79, [%rd10+4];
	mad.lo.s32 	%r80, %r3, %r79, %r11;
	mul.wide.s32 	%rd51, %r80, 4;
	add.s64 	%rd52, %rd1, %rd51;
	ld.global.f32 	%f61, [%rd52];
	fma.rn.f32 	%f79, %f34, %f61, %f79;
$L__BB3_29:
	ld.global.f32 	%f37, [%rd11+8];
	setp.leu.f32 	%p18, %f37, 0f00000000;
	@%p18 bra 	$L__BB3_31;
	ld.global.u32 	%r81, [%rd10+8];
	mad.lo.s32 	%r82, %r3, %r81, %r11;
	mul.wide.s32 	%rd53, %r82, 4;
	add.s64 	%rd54, %rd1, %rd53;
	ld.global.f32 	%f62, [%rd54];
	fma.rn.f32 	%f79, %f37, %f62, %f79;
$L__BB3_31:
	ld.global.f32 	%f40, [%rd11+12];
	setp.leu.f32 	%p19, %f40, 0f00000000;
	@%p19 bra 	$L__BB3_33;
	ld.global.u32 	%r83, [%rd10+12];
	mad.lo.s32 	%r84, %r3, %r83, %r11;
	mul.wide.s32 	%rd55, %r84, 4;
	add.s64 	%rd56, %rd1, %rd55;
	ld.global.f32 	%f63, [%rd56];
	fma.rn.f32 	%f79, %f40, %f63, %f79;
$L__BB3_33:
	add.s32 	%r85, %r29, %r8;
	mad.lo.s32 	%r86, %r85, %r35, %r12;
	mul.wide.s32 	%rd57, %r86, 4;
	add.s64 	%rd58, %rd4, %rd57;
	ld.global.f32 	%f64, [%rd58];
	mul.f32 	%f65, %f79, %f64;
	div.rn.f32 	%f66, %f65, %f1;
	add.f32 	%f67, %f77, %f66;
	st.global.f32 	[%rd6], %f67;
$L__BB3_34:
	add.s32 	%r93, %r93, %r5;
	setp.lt.s32 	%p20, %r93, %r4;
	@%p20 bra 	$L__BB3_4;
$L__BB3_35:
	mov.u32 	%r87, %nctaid.x;
	add.s32 	%r92, %r92, %r87;
	setp.lt.s32 	%p21, %r92, %r32;
	@%p21 bra 	$L__BB3_2;
$L__BB3_36:
	ret;

}
	// .globl	_Z30fuzzy_depthwise_input_backwardiiiiiiPKiS0_S0_PKfS2_S2_S2_Pf
.visible .entry _Z30fuzzy_depthwise_input_backwardiiiiiiPKiS0_S0_PKfS2_S2_S2_Pf(
	.param .u32 _Z30fuzzy_depthwise_input_backwardiiiiiiPKiS0_S0_PKfS2_S2_S2_Pf_param_0,
	.param .u32 _Z30fuzzy_depthwise_input_backwardiiiiiiPKiS0_S0_PKfS2_S2_S2_Pf_param_1,
	.param .u32 _Z30fuzzy_depthwise_input_backwardiiiiiiPKiS0_S0_PKfS2_S2_S2_Pf_param_2,
	.param .u32 _Z30fuzzy_depthwise_input_backwardiiiiiiPKiS0_S0_PKfS2_S2_S2_Pf_param_3,
	.param .u32 _Z30fuzzy_depthwise_input_backwardiiiiiiPKiS0_S0_PKfS2_S2_S2_Pf_param_4,
	.param .u32 _Z30fuzzy_depthwise_input_backwardiiiiiiPKiS0_S0_PKfS2_S2_S2_Pf_param_5,
	.param .u64 .ptr .align 1 _Z30fuzzy_depthwise_input_backwardiiiiiiPKiS0_S0_PKfS2_S2_S2_Pf_param_6,
	.param .u64 .ptr .align 1 _Z30fuzzy_depthwise_input_backwardiiiiiiPKiS0_S0_PKfS2_S2_S2_Pf_param_7,
	.param .u64 .ptr .align 1 _Z30fuzzy_depthwise_input_backwardiiiiiiPKiS0_S0_PKfS2_S2_S2_Pf_param_8,
	.param .u64 .ptr .align 1 _Z30fuzzy_depthwise_input_backwardiiiiiiPKiS0_S0_PKfS2_S2_S2_Pf_param_9,
	.param .u64 .ptr .align 1 _Z30fuzzy_depthwise_input_backwardiiiiiiPKiS0_S0_PKfS2_S2_S2_Pf_param_10,
	.param .u64 .ptr .align 1 _Z30fuzzy_depthwise_input_backwardiiiiiiPKiS0_S0_PKfS2_S2_S2_Pf_param_11,
	.param .u64 .ptr .align 1 _Z30fuzzy_depthwise_input_backwardiiiiiiPKiS0_S0_PKfS2_S2_S2_Pf_param_12,
	.param .u64 .ptr .align 1 _Z30fuzzy_depthwise_input_backwardiiiiiiPKiS0_S0_PKfS2_S2_S2_Pf_param_13
)
{
	.reg .pred 	%p<22>;
	.reg .b32 	%r<98>;
	.reg .b32 	%f<77>;
	.reg .b64 	%rd<61>;

	ld.param.u32 	%r32, [_Z30fuzzy_depthwise_input_backwardiiiiiiPKiS0_S0_PKfS2_S2_S2_Pf_param_0];
	ld.param.u32 	%r35, [_Z30fuzzy_depthwise_input_backwardiiiiiiPKiS0_S0_PKfS2_S2_S2_Pf_param_3];
	ld.param.u32 	%r36, [_Z30fuzzy_depthwise_input_backwardiiiiiiPKiS0_S0_PKfS2_S2_S2_Pf_param_4];
	ld.param.u32 	%r37, [_Z30fuzzy_depthwise_input_backwardiiiiiiPKiS0_S0_PKfS2_S2_S2_Pf_param_5];
	ld.param.u64 	%rd14, [_Z30fuzzy_depthwise_input_backwardiiiiiiPKiS0_S0_PKfS2_S2_S2_Pf_param_6];
	ld.param.u64 	%rd15, [_Z30fuzzy_depthwise_input_backwardiiiiiiPKiS0_S0_PKfS2_S2_S2_Pf_param_8];
	ld.param.u64 	%rd16, [_Z30fuzzy_depthwise_input_backwardiiiiiiPKiS0_S0_PKfS2_S2_S2_Pf_param_9];
	ld.param.u64 	%rd17, [_Z30fuzzy_depthwise_input_backwardiiiiiiPKiS0_S0_PKfS2_S2_S2_Pf_param_11];
	ld.param.u64 	%rd18, [_Z30fuzzy_depthwise_input_backwardiiiiiiPKiS0_S0_PKfS2_S2_S2_Pf_param_13];
	cvta.to.global.u64 	%rd1, %rd17;
	cvta.to.global.u64 	%rd2, %rd15;
	cvta.to.global.u64 	%rd3, %rd16;
	cvta.to.global.u64 	%rd4, %rd18;
	cvta.to.global.u64 	%rd5, %rd14;
	mov.u32 	%r92, %ctaid.x;
	setp.ge.s32 	%p1, %r92, %r32;
	@%p1 bra 	$L__BB4_36;
	ld.param.u32 	%r89, [_Z30fuzzy_depthwise_input_backwardiiiiiiPKiS0_S0_PKfS2_S2_S2_Pf_param_2];
	mov.u32 	%r38, %ctaid.y;
	mov.u32 	%r39, %ntid.x;
	mov.u32 	%r40, %tid.x;
	mad.lo.s32 	%r2, %r38, %r39, %r40;
	mul.lo.s32 	%r3, %r36, %r35;
	mul.lo.s32 	%r4, %r3, %r89;
	mov.u32 	%r41, %nctaid.y;
	mul.lo.s32 	%r5, %r39, %r41;
$L__BB4_2:
	setp.ge.s32 	%p2, %r2, %r4;
	@%p2 bra 	$L__BB4_35;
	ld.param.u32 	%r90, [_Z30fuzzy_depthwise_input_backwardiiiiiiPKiS0_S0_PKfS2_S2_S2_Pf_param_2];
	ld.param.u32 	%r88, [_Z30fuzzy_depthwise_input_backwardiiiiiiPKiS0_S0_PKfS2_S2_S2_Pf_param_1];
	mul.lo.s32 	%r7, %r92, %r90;
	mul.lo.s32 	%r8, %r7, %r37;
	mul.lo.s32 	%r9, %r92, %r88;
	mov.u32 	%r93, %r2;
$L__BB4_4:
	ld.param.u64 	%rd59, [_Z30fuzzy_depthwise_input_backwardiiiiiiPKiS0_S0_PKfS2_S2_S2_Pf_param_7];
	div.s32 	%r13, %r93, %r3;
	mul.lo.s32 	%r42, %r13, %r3;
	sub.s32 	%r11, %r93, %r42;
	div.s32 	%r12, %r11, %r36;
	add.s32 	%r43, %r13, %r7;
	cvta.to.global.u64 	%rd19, %rd59;
	mul.wide.s32 	%rd20, %r43, 4;
	add.s64 	%rd21, %rd19, %rd20;
	ld.global.u32 	%r14, [%rd21];
	setp.lt.s32 	%p3, %r14, 1;
	@%p3 bra 	$L__BB4_34;
	ld.param.u64 	%rd60, [_Z30fuzzy_depthwise_input_backwardiiiiiiPKiS0_S0_PKfS2_S2_S2_Pf_param_12];
	mad.lo.s32 	%r45, %r3, %r7, %r93;
	cvta.to.global.u64 	%rd22, %rd60;
	mul.wide.s32 	%rd23, %r45, 4;
	add.s64 	%rd6, %rd22, %rd23;
	mul.lo.s32 	%r15, %r13, %r37;
	add.s32 	%r94, %r15, %r8;
	cvt.rn.f32.u32 	%f1, %r14;
	setp.eq.s32 	%p4, %r14, 1;
	mov.b32 	%r97, 0;
	@%p4 bra 	$L__BB4_24;
	ld.param.u32 	%r91, [_Z30fuzzy_depthwise_input_backwardiiiiiiPKiS0_S0_PKfS2_S2_S2_Pf_param_2];
	and.b32  	%r97, %r14, 2147483646;
	neg.s32 	%r96, %r97;
	shl.b32 	%r46, %r13, 2;
	mul.lo.s32 	%r47, %r91, %r92;
	shl.b32 	%r48, %r47, 2;
	add.s32 	%r49, %r48, %r46;
	mul.lo.s32 	%r95, %r37, %r49;
$L__BB4_7:
	mul.wide.s32 	%rd24, %r94, 4;
	add.s64 	%rd7, %rd5, %rd24;
	ld.global.u32 	%r23, [%rd7];
	mul.wide.s32 	%rd25, %r95, 4;
	add.s64 	%rd8, %rd2, %rd25;
	add.s64 	%rd9, %rd3, %rd25;
	ld.global.f32 	%f2, [%rd9];
	setp.leu.f32 	%p5, %f2, 0f00000000;
	mov.f32 	%f66, 0f00000000;
	@%p5 bra 	$L__BB4_9;
	ld.global.u32 	%r50, [%rd8];
	mad.lo.s32 	%r51, %r3, %r50, %r11;
	mul.wide.s32 	%rd26, %r51, 4;
	add.s64 	%rd27, %rd1, %rd26;
	ld.global.f32 	%f39, [%rd27];
	fma.rn.f32 	%f66, %f2, %f39, 0f00000000;
$L__BB4_9:
	ld.global.f32 	%f5, [%rd9+4];
	setp.leu.f32 	%p6, %f5, 0f00000000;
	@%p6 bra 	$L__BB4_11;
	ld.global.u32 	%r52, [%rd8+4];
	mad.lo.s32 	%r53, %r3, %r52, %r11;
	mul.wide.s32 	%rd28, %r53, 4;
	add.s64 	%rd29, %rd1, %rd28;
	ld.global.f32 	%f40, [%rd29];
	fma.rn.f32 	%f66, %f5, %f40, %f66;
$L__BB4_11:
	ld.global.f32 	%f8, [%rd9+8];
	setp.leu.f32 	%p7, %f8, 0f00000000;
	@%p7 bra 	$L__BB4_13;
	ld.global.u32 	%r54, [%rd8+8];
	mad.lo.s32 	%r55, %r3, %r54, %r11;
	mul.wide.s32 	%rd30, %r55, 4;
	add.s64 	%rd31, %rd1, %rd30;
	ld.global.f32 	%f41, [%rd31];
	fma.rn.f32 	%f66, %f8, %f41, %f66;
$L__BB4_13:
	ld.global.f32 	%f11, [%rd9+12];
	setp.leu.f32 	%p8, %f11, 0f00000000;
	@%p8 bra 	$L__BB4_15;
	ld.global.u32 	%r56, [%rd8+12];
	mad.lo.s32 	%r57, %r3, %r56, %r11;
	mul.wide.s32 	%rd32, %r57, 4;
	add.s64 	%rd33, %rd1, %rd32;
	ld.global.f32 	%f42, [%rd33];
	fma.rn.f32 	%f66, %f11, %f42, %f66;
$L__BB4_15:
	ld.global.f32 	%f44, [%rd6];
	mul.f32 	%f45, %f66, %f44;
	div.rn.f32 	%f46, %f45, %f1;
	add.s32 	%r58, %r23, %r9;
	mad.lo.s32 	%r59, %r58, %r35, %r12;
	mul.wide.s32 	%rd34, %r59, 4;
	add.s64 	%rd35, %rd4, %rd34;
	atom.global.add.f32 	%f47, [%rd35], %f46;
	ld.global.u32 	%r24, [%rd7+4];
	ld.global.f32 	%f14, [%rd9+16];
	setp.leu.f32 	%p9, %f14, 0f00000000;
	mov.f32 	%f70, 0f00000000;
	@%p9 bra 	$L__BB4_17;
	ld.global.u32 	%r60, [%rd8+16];
	mad.lo.s32 	%r61, %r3, %r60, %r11;
	mul.wide.s32 	%rd36, %r61, 4;
	add.s64 	%rd37, %rd1, %rd36;
	ld.global.f32 	%f48, [%rd37];
	fma.rn.f32 	%f70, %f14, %f48, 0f00000000;
$L__BB4_17:
	ld.global.f32 	%f17, [%rd9+20];
	setp.leu.f32 	%p10, %f17, 0f00000000;
	@%p10 bra 	$L__BB4_19;
	ld.global.u32 	%r62, [%rd8+20];
	mad.lo.s32 	%r63, %r3, %r62, %r11;
	mul.wide.s32 	%rd38, %r63, 4;
	add.s64 	%rd39, %rd1, %rd38;
	ld.global.f32 	%f49, [%rd39];
	fma.rn.f32 	%f70, %f17, %f49, %f70;
$L__BB4_19:
	ld.global.f32 	%f20, [%rd9+24];
	setp.leu.f32 	%p11, %f20, 0f00000000;
	@%p11 bra 	$L__BB4_21;
	ld.global.u32 	%r64, [%rd8+24];
	mad.lo.s32 	%r65, %r3, %r64, %r11;
	mul.wide.s32 	%rd40, %r65, 4;
	add.s64 	%rd41, %rd1, %rd40;
	ld.global.f32 	%f50, [%rd41];
	fma.rn.f32 	%f70, %f20, %f50, %f70;
$L__BB4_21:
	ld.global.f32 	%f23, [%rd9+28];
	setp.leu.f32 	%p12, %f23, 0f00000000;
	@%p12 bra 	$L__BB4_23;
	ld.global.u32 	%r66, [%rd8+28];
	mad.lo.s32 	%r67, %r3, %r66, %r11;
	mul.wide.s32 	%rd42, %r67, 4;
	add.s64 	%rd43, %rd1, %rd42;
	ld.global.f32 	%f51, [%rd43];
	fma.rn.f32 	%f70, %f23, %f51, %f70;
$L__BB4_23:
	ld.global.f32 	%f52, [%rd6];
	mul.f32 	%f53, %f70, %f52;
	div.rn.f32 	%f54, %f53, %f1;
	add.s32 	%r68, %r24, %r9;
	mad.lo.s32 	%r69, %r68, %r35, %r12;
	mul.wide.s32 	%rd44, %r69, 4;
	add.s64 	%rd45, %rd4, %rd44;
	atom.global.add.f32 	%f55, [%rd45], %f54;
	add.s32 	%r96, %r96, 2;
	add.s32 	%r95, %r95, 8;
	add.s32 	%r94, %r94, 2;
	setp.ne.s32 	%p13, %r96, 0;
	@%p13 bra 	$L__BB4_7;
$L__BB4_24:
	and.b32  	%r70, %r14, 1;
	setp.eq.b32 	%p14, %r70, 1;
	not.pred 	%p15, %p14;
	@%p15 bra 	$L__BB4_34;
	add.s32 	%r71, %r15, %r8;
	add.s32 	%r72, %r71, %r97;
	mul.wide.s32 	%rd46, %r72, 4;
	add.s64 	%rd47, %rd5, %rd46;
	ld.global.u32 	%r29, [%rd47];
	add.s32 	%r73, %r97, %r8;
	shl.b32 	%r74, %r73, 2;
	shl.b32 	%r75, %r15, 2;
	add.s32 	%r76, %r74, %r75;
	mul.wide.s32 	%rd48, %r76, 4;
	add.s64 	%rd10, %rd2, %rd48;
	add.s64 	%rd11, %rd3, %rd48;
	ld.global.f32 	%f26, [%rd11];
	setp.leu.f32 	%p16, %f26, 0f00000000;
	mov.f32 	%f74, 0f00000000;
	@%p16 bra 	$L__BB4_27;
	ld.global.u32 	%r77, [%rd10];
	mad.lo.s32 	%r78, %r3, %r77, %r11;
	mul.wide.s32 	%rd49, %r78, 4;
	add.s64 	%rd50, %rd1, %rd49;
	ld.global.f32 	%f57, [%rd50];
	fma.rn.f32 	%f74, %f26, %f57, 0f00000000;
$L__BB4_27:
	ld.global.f32 	%f29, [%rd11+4];
	setp.leu.f32 	%p17, %f29, 0f00000000;
	@%p17 bra 	$L__BB4_29;
	ld.global.u32 	%r79, [%rd10+4];
	mad.lo.s32 	%r80, %r3, %r79, %r11;
	mul.wide.s32 	%rd51, %r80, 4;
	add.s64 	%rd52, %rd1, %rd51;
	ld.global.f32 	%f58, [%rd52];
	fma.rn.f32 	%f74, %f29, %f58, %f74;
$L__BB4_29:
	ld.global.f32 	%f32, [%rd11+8];
	setp.leu.f32 	%p18, %f32, 0f00000000;
	@%p18 bra 	$L__BB4_31;
	ld.global.u32 	%r81, [%rd10+8];
	mad.lo.s32 	%r82, %r3, %r81, %r11;
	mul.wide.s32 	%rd53, %r82, 4;
	add.s64 	%rd54, %rd1, %rd53;
	ld.global.f32 	%f59, [%rd54];
	fma.rn.f32 	%f74, %f32, %f59, %f74;
$L__BB4_31:
	ld.global.f32 	%f35, [%rd11+12];
	setp.leu.f32 	%p19, %f35, 0f00000000;
	@%p19 bra 	$L__BB4_33;
	ld.global.u32 	%r83, [%rd10+12];
	mad.lo.s32 	%r84, %r3, %r83, %r11;
	mul.wide.s32 	%rd55, %r84, 4;
	add.s64 	%rd56, %rd1, %rd55;
	ld.global.f32 	%f60, [%rd56];
	fma.rn.f32 	%f74, %f35, %f60, %f74;
$L__BB4_33:
	ld.global.f32 	%f61, [%rd6];
	mul.f32 	%f62, %f74, %f61;
	div.rn.f32 	%f63, %f62, %f1;
	add.s32 	%r85, %r29, %r9;
	mad.lo.s32 	%r86, %r85, %r35, %r12;
	mul.wide.s32 	%rd57, %r86, 4;
	add.s64 	%rd58, %rd4, %rd57;
	atom.global.add.f32 	%f64, [%rd58], %f63;
$L__BB4_34:
	add.s32 	%r93, %r93, %r5;
	setp.lt.s32 	%p20, %r93, %r4;
	@%p20 bra 	$L__BB4_4;
$L__BB4_35:
	mov.u32 	%r87, %nctaid.x;
	add.s32 	%r92, %r92, %r87;
	setp.lt.s32 	%p21, %r92, %r32;
	@%p21 bra 	$L__BB4_2;
$L__BB4_36:
	ret;

}
	// .globl	_Z31fuzzy_depthwise_filter_backwardiiiiiiPKiS0_S0_PKfS2_S2_Pfii
.visible .entry _Z31fuzzy_depthwise_filter_backwardiiiiiiPKiS0_S0_PKfS2_S2_Pfii(
	.param .u32 _Z31fuzzy_depthwise_filter_backwardiiiiiiPKiS0_S0_PKfS2_S2_Pfii_param_0,
	.param .u32 _Z31fuzzy_depthwise_filter_backwardiiiiiiPKiS0_S0_PKfS2_S2_Pfii_param_1,
	.param .u32 _Z31fuzzy_depthwise_filter_backwardiiiiiiPKiS0_S0_PKfS2_S2_Pfii_param_2,
	.param .u32 _Z31fuzzy_depthwise_filter_backwardiiiiiiPKiS0_S0_PKfS2_S2_Pfii_param_3,
	.param .u32 _Z31fuzzy_depthwise_filter_backwardiiiiiiPKiS0_S0_PKfS2_S2_Pfii_param_4,
	.param .u32 _Z31fuzzy_depthwise_filter_backwardiiiiiiPKiS0_S0_PKfS2_S2_Pfii_param_5,
	.param .u64 .ptr .align 1 _Z31fuzzy_depthwise_filter_backwardiiiiiiPKiS0_S0_PKfS2_S2_Pfii_param_6,
	.param .u64 .ptr .align 1 _Z31fuzzy_depthwise_filter_backwardiiiiiiPKiS0_S0_PKfS2_S2_Pfii_param_7,
	.param .u64 .ptr .align 1 _Z31fuzzy_depthwise_filter_backwardiiiiiiPKiS0_S0_PKfS2_S2_Pfii_param_8,
	.param .u64 .ptr .align 1 _Z31fuzzy_depthwise_filter_backwardiiiiiiPKiS0_S0_PKfS2_S2_Pfii_param_9,
	.param .u64 .ptr .align 1 _Z31fuzzy_depthwise_filter_backwardiiiiiiPKiS0_S0_PKfS2_S2_Pfii_param_10,
	.param .u64 .ptr .align 1 _Z31fuzzy_depthwise_filter_backwardiiiiiiPKiS0_S0_PKfS2_S2_Pfii_param_11,
	.param .u64 .ptr .align 1 _Z31fuzzy_depthwise_filter_backwardiiiiiiPKiS0_S0_PKfS2_S2_Pfii_param_12,
	.param .u32 _Z31fuzzy_depthwise_filter_backwardiiiiiiPKiS0_S0_PKfS2_S2_Pfii_param_13,
	.param .u32 _Z31fuzzy_depthwise_filter_backwardiiiiiiPKiS0_S0_PKfS2_S2_Pfii_param_14
)
{
	.reg .pred 	%p<27>;
	.reg .b32 	%r<99>;
	.reg .b32 	%f<20>;
	.reg .b64 	%rd<29>;

	ld.param.u32 	%r39, [_Z31fuzzy_depthwise_filter_backwardiiiiiiPKiS0_S0_PKfS2_S2_Pfii_param_0];
	ld.param.u32 	%r41, [_Z31fuzzy_depthwise_filter_backwardiiiiiiPKiS0_S0_PKfS2_S2_Pfii_param_2];
	ld.param.u32 	%r42, [_Z31fuzzy_depthwise_filter_backwardiiiiiiPKiS0_S0_PKfS2_S2_Pfii_param_3];
	ld.param.u32 	%r43, [_Z31fuzzy_depthwise_filter_backwardiiiiiiPKiS0_S0_PKfS2_S2_Pfii_param_4];
	ld.param.u32 	%r44, [_Z31fuzzy_depthwise_filter_backwardiiiiiiPKiS0_S0_PKfS2_S2_Pfii_param_5];
	ld.param.u64 	%rd11, [_Z31fuzzy_depthwise_filter_backwardiiiiiiPKiS0_S0_PKfS2_S2_Pfii_param_6];
	ld.param.u64 	%rd12, [_Z31fuzzy_depthwise_filter_backwardiiiiiiPKiS0_S0_PKfS2_S2_Pfii_param_7];
	ld.param.u64 	%rd13, [_Z31fuzzy_depthwise_filter_backwardiiiiiiPKiS0_S0_PKfS2_S2_Pfii_param_8];
	ld.param.u64 	%rd14, [_Z31fuzzy_depthwise_filter_backwardiiiiiiPKiS0_S0_PKfS2_S2_Pfii_param_9];
	ld.param.u64 	%rd15, [_Z31fuzzy_depthwise_filter_backwardiiiiiiPKiS0_S0_PKfS2_S2_Pfii_param_10];
	ld.param.u64 	%rd16, [_Z31fuzzy_depthwise_filter_backwardiiiiiiPKiS0_S0_PKfS2_S2_Pfii_param_11];
	ld.param.u32 	%r45, [_Z31fuzzy_depthwise_filter_backwardiiiiiiPKiS0_S0_PKfS2_S2_Pfii_param_13];
	ld.param.u32 	%r46, [_Z31fuzzy_depthwise_filter_backwardiiiiiiPKiS0_S0_PKfS2_S2_Pfii_param_14];
	mov.u32 	%r98, %tid.x;
	setp.ge.s32 	%p1, %r98, %r45;
	@%p1 bra 	$L__BB5_3;
	mov.u32 	%r2, %ntid.x;
	mov.u32 	%r92, %r98;
$L__BB5_2:
	shl.b32 	%r47, %r92, 2;
	mov.u32 	%r48, gradPerBlock;
	add.s32 	%r49, %r48, %r47;
	mov.b32 	%r50, 0;
	st.shared.u32 	[%r49], %r50;
	add.s32 	%r92, %r92, %r2;
	setp.lt.s32 	%p2, %r92, %r45;
	@%p2 bra 	$L__BB5_2;
$L__BB5_3:
	bar.sync 	0;
	add.s32 	%r5, %r46, %r45;
	mov.u32 	%r93, %ctaid.x;
	setp.ge.s32 	%p3, %r93, %r39;
	@%p3 bra 	$L__BB5_24;
	mov.u32 	%r51, %ctaid.y;
	mov.u32 	%r52, %ntid.x;
	mad.lo.s32 	%r7, %r51, %r52, %r98;
	mul.lo.s32 	%r8, %r43, %r42;
	mul.lo.s32 	%r9, %r8, %r41;
	mov.u32 	%r53, %nctaid.y;
	mul.lo.s32 	%r10, %r52, %r53;
	shl.b32 	%r11, %r41, 2;
	cvta.to.global.u64 	%rd1, %rd12;
	cvta.to.global.u64 	%rd2, %rd11;
	cvta.to.global.u64 	%rd3, %rd16;
	cvta.to.global.u64 	%rd4, %rd15;
	cvta.to.global.u64 	%rd5, %rd14;
	cvta.to.global.u64 	%rd6, %rd13;
$L__BB5_5:
	setp.ge.s32 	%p4, %r7, %r9;
	@%p4 bra 	$L__BB5_23;
	ld.param.u32 	%r91, [_Z31fuzzy_depthwise_filter_backwardiiiiiiPKiS0_S0_PKfS2_S2_Pfii_param_1];
	mul.lo.s32 	%r13, %r93, %r41;
	mul.lo.s32 	%r14, %r13, %r44;
	mul.lo.s32 	%r15, %r93, %r91;
	mov.u32 	%r94, %r7;
$L__BB5_7:
	div.s32 	%r18, %r94, %r8;
	mul.lo.s32 	%r54, %r18, %r8;
	sub.s32 	%r17, %r94, %r54;
	add.s32 	%r55, %r18, %r13;
	mul.wide.s32 	%rd18, %r55, 4;
	add.s64 	%rd19, %rd1, %rd18;
	ld.global.u32 	%r19, [%rd19];
	setp.lt.s32 	%p5, %r19, 1;
	@%p5 bra 	$L__BB5_22;
	mad.lo.s32 	%r95, %r18, %r44, %r14;
	mad.lo.s32 	%r56, %r8, %r13, %r94;
	mul.wide.s32 	%rd20, %r56, 4;
	add.s64 	%rd7, %rd3, %rd20;
	cvt.rn.f32.u32 	%f1, %r19;
	neg.s32 	%r97, %r19;
	shl.b32 	%r57, %r18, 2;
	mad.lo.s32 	%r58, %r11, %r93, %r57;
	mul.lo.s32 	%r96, %r44, %r58;
	div.s32 	%r23, %r17, %r43;
$L__BB5_9:
	mul.wide.s32 	%rd21, %r95, 4;
	add.s64 	%rd22, %rd2, %rd21;
	ld.global.u32 	%r59, [%rd22];
	ld.global.f32 	%f7, [%rd7];
	add.s32 	%r60, %r59, %r15;
	mad.lo.s32 	%r61, %r60, %r42, %r23;
	mul.wide.s32 	%rd23, %r61, 4;
	add.s64 	%rd24, %rd4, %rd23;
	ld.global.f32 	%f8, [%rd24];
	mul.f32 	%f9, %f7, %f8;
	div.rn.f32 	%f2, %f9, %f1;
	mul.wide.s32 	%rd25, %r96, 4;
	add.s64 	%rd8, %rd6, %rd25;
	add.s64 	%rd9, %rd5, %rd25;
	ld.global.f32 	%f3, [%rd9];
	setp.leu.f32 	%p6, %f3, 0f00000000;
	@%p6 bra 	$L__BB5_12;
	ld.global.u32 	%r62, [%rd8];
	mad.lo.s32 	%r27, %r8, %r62, %r17;
	setp.lt.s32 	%p7, %r27, %r46;
	setp.ge.s32 	%p8, %r27, %r5;
	or.pred  	%p9, %p7, %p8;
	@%p9 bra 	$L__BB5_12;
	sub.s32 	%r64, %r27, %r46;
	shl.b32 	%r65, %r64, 2;
	mov.u32 	%r66, gradPerBlock;
	add.s32 	%r67, %r66, %r65;
	mul.f32 	%f10, %f2, %f3;
	atom.shared.add.f32 	%f11, [%r67], %f10;
$L__BB5_12:
	ld.global.f32 	%f4, [%rd9+4];
	setp.leu.f32 	%p10, %f4, 0f00000000;
	@%p10 bra 	$L__BB5_15;
	ld.global.u32 	%r68, [%rd8+4];
	mad.lo.s32 	%r28, %r8, %r68, %r17;
	setp.lt.s32 	%p11, %r28, %r46;
	setp.ge.s32 	%p12, %r28, %r5;
	or.pred  	%p13, %p11, %p12;
	@%p13 bra 	$L__BB5_15;
	sub.s32 	%r70, %r28, %r46;
	shl.b32 	%r71, %r70, 2;
	mov.u32 	%r72, gradPerBlock;
	add.s32 	%r73, %r72, %r71;
	mul.f32 	%f12, %f2, %f4;
	atom.shared.add.f32 	%f13, [%r73], %f12;
$L__BB5_15:
	ld.global.f32 	%f5, [%rd9+8];
	setp.leu.f32 	%p14, %f5, 0f00000000;
	@%p14 bra 	$L__BB5_18;
	ld.global.u32 	%r74, [%rd8+8];
	mad.lo.s32 	%r29, %r8, %r74, %r17;
	setp.lt.s32 	%p15, %r29, %r46;
	setp.ge.s32 	%p16, %r29, %r5;
	or.pred  	%p17, %p15, %p16;
	@%p17 bra 	$L__BB5_18;
	sub.s32 	%r76, %r29, %r46;
	shl.b32 	%r77, %r76, 2;
	mov.u32 	%r78, gradPerBlock;
	add.s32 	%r79, %r78, %r77;
	mul.f32 	%f14, %f2, %f5;
	atom.shared.add.f32 	%f15, [%r79], %f14;
$L__BB5_18:
	ld.global.f32 	%f6, [%rd9+12];
	setp.leu.f32 	%p18, %f6, 0f00000000;
	@%p18 bra 	$L__BB5_21;
	ld.global.u32 	%r80, [%rd8+12];
	mad.lo.s32 	%r30, %r8, %r80, %r17;
	setp.lt.s32 	%p19, %r30, %r46;
	setp.ge.s32 	%p20, %r30, %r5;
	or.pred  	%p21, %p19, %p20;
	@%p21 bra 	$L__BB5_21;
	sub.s32 	%r82, %r30, %r46;
	shl.b32 	%r83, %r82, 2;
	mov.u32 	%r84, gradPerBlock;
	add.s32 	%r85, %r84, %r83;
	mul.f32 	%f16, %f2, %f6;
	atom.shared.add.f32 	%f17, [%r85], %f16;
$L__BB5_21:
	add.s32 	%r97, %r97, 1;
	setp.ne.s32 	%p22, %r97, 0;
	add.s32 	%r96, %r96, 4;
	add.s32 	%r95, %r95, 1;
	@%p22 bra 	$L__BB5_9;
$L__BB5_22:
	add.s32 	%r94, %r94, %r10;
	setp.lt.s32 	%p23, %r94, %r9;
	@%p23 bra 	$L__BB5_7;
$L__BB5_23:
	mov.u32 	%r86, %nctaid.x;
	add.s32 	%r93, %r93, %r86;
	setp.lt.s32 	%p24, %r93, %r39;
	@%p24 bra 	$L__BB5_5;
$L__BB5_24:
	setp.ge.s32 	%p25, %r98, %r45;
	bar.sync 	0;
	@%p25 bra 	$L__BB5_27;
	ld.param.u64 	%rd28, [_Z31fuzzy_depthwise_filter_backwardiiiiiiPKiS0_S0_PKfS2_S2_Pfii_param_12];
	mov.u32 	%r36, %ntid.x;
	cvta.to.global.u64 	%rd10, %rd28;
	mov.u32 	%r89, gradPerBlock;
$L__BB5_26:
	add.s32 	%r87, %r98, %r46;
	mul.wide.s32 	%rd26, %r87, 4;
	add.s64 	%rd27, %rd10, %rd26;
	shl.b32 	%r88, %r98, 2;
	add.s32 	%r90, %r89, %r88;
	ld.shared.f32 	%f18, [%r90];
	atom.global.add.f32 	%f19, [%rd27], %f18;
	add.s32 	%r98, %r98, %r36;
	setp.lt.s32 	%p26, %r98, %r45;
	@%p26 bra 	$L__BB5_26;
$L__BB5_27:
	ret;

}


// ===== COMPILED SASS (sm_100) =====

	.target	sm_100

	.elftype	@"ET_EXEC"


//--------------------- .note.nv.tkinfo           --------------------------
	.section	.note.nv.tkinfo,"",@"SHT_NOTE"
	.sectionflags	@"SHF_NOTE_NV_TKINFO"
	.tkinfo
        /*0018*/ 	.word	0x00000002
        /*0030*/ 	.string	""
        /*0030*/ 	.string	"ptxas"
        /*0030*/ 	.string	"Cuda compilation tools, release 13.0, V13.0.88"
        /*0030*/ 	.string	"Build cuda_13.0.r13.0/compiler.36424714_0"
        /*0030*/ 	.string	"-arch sm_100 -m 64 "



//--------------------- .note.nv.cuinfo           --------------------------
	.section	.note.nv.cuinfo,"",@"SHT_NOTE"
	.sectionflags	@"SHF_NOTE_NV_CUINFO"
        /*0018*/ 	.short	0x0002
        /*001a*/ 	.short	0x0064
        /*001c*/ 	.short	0x0082
	.zero		2


//--------------------- .nv.info                  --------------------------
	.section	.nv.info,"",@"SHT_CUDA_INFO"
	.align	4


	//----- nvinfo : EIATTR_REGCOUNT
	.align		4
        /*0000*/ 	.byte	0x04, 0x2f
        /*0002*/ 	.short	(.L_1 - .L_0)
	.align		4
.L_0:
        /*0004*/ 	.word	index@(_Z24depthwise_conv3d_forwardiiiiiiPKiS0_S0_PKfS2_Pf)
        /*0008*/ 	.word	0x00000022


	//----- nvinfo : EIATTR_FRAME_SIZE
	.align		4
.L_1:
        /*000c*/ 	.byte	0x04, 0x11
        /*000e*/ 	.short	(.L_3 - .L_2)
	.align		4
.L_2:
        /*0010*/ 	.word	index@($__internal_5_$__cuda_sm3x_div_rn_noftz_f32_slowpath)
        /*0014*/ 	.word	0x00000000


	//----- nvinfo : EIATTR_FRAME_SIZE
	.align		4
.L_3:
        /*0018*/ 	.byte	0x04, 0x11
        /*001a*/ 	.short	(.L_5 - .L_4)
	.align		4
.L_4:
        /*001c*/ 	.word	index@(_Z24depthwise_conv3d_forwardiiiiiiPKiS0_S0_PKfS2_Pf)
        /*0020*/ 	.word	0x00000000


	//----- nvinfo : EIATTR_REGCOUNT
	.align		4
.L_5:
        /*0024*/ 	.byte	0x04, 0x2f
        /*0026*/ 	.short	(.L_7 - .L_6)
	.align		4
.L_6:
        /*0028*/ 	.word	index@(_Z24depthwise_input_backwardiiiiiiPKiS0_S0_PKfS2_S2_Pf)
        /*002c*/ 	.word	0x00000026


	//----- nvinfo : EIATTR_FRAME_SIZE
	.align		4
.L_7:
        /*0030*/ 	.byte	0x04, 0x11
        /*0032*/ 	.short	(.L_9 - .L_8)
	.align		4
.L_8:
        /*0034*/ 	.word	index@($__internal_4_$__cuda_sm3x_div_rn_noftz_f32_slowpath)
        /*0038*/ 	.word	0x00000000


	//----- nvinfo : EIATTR_FRAME_SIZE
	.align		4
.L_9:
        /*003c*/ 	.byte	0x04, 0x11
        /*003e*/ 	.short	(.L_11 - .L_10)
	.align		4
.L_10:
        /*0040*/ 	.word	index@(_Z24depthwise_input_backwardiiiiiiPKiS0_S0_PKfS2_S2_Pf)
        /*0044*/ 	.word	0x00000000


	//----- nvinfo : EIATTR_REGCOUNT
	.align		4
.L_11:
        /*0048*/ 	.byte	0x04, 0x2f
        /*004a*/ 	.short	(.L_13 - .L_12)
	.align		4
.L_12:
        /*004c*/ 	.word	index@(_Z25depthwise_filter_backwardiiiiiiPKiS0_S0_PKfS2_Pfii)
        /*0050*/ 	.word	0x00000024


	//----- nvinfo : EIATTR_FRAME_SIZE
	.align		4
.L_13:
        /*0054*/ 	.byte	0x04, 0x11
        /*0056*/ 	.short	(.L_15 - .L_14)
	.align		4
.L_14:
        /*0058*/ 	.word	index@($__internal_3_$__cuda_sm3x_div_rn_noftz_f32_slowpath)
        /*005c*/ 	.word	0x00000000


	//----- nvinfo : EIATTR_FRAME_SIZE
	.align		4
.L_15:
        /*0060*/ 	.byte	0x04, 0x11
        /*0062*/ 	.short	(.L_17 - .L_16)
	.align		4
.L_16:
        /*0064*/ 	.word	index@(_Z25depthwise_filter_backwardiiiiiiPKiS0_S0_PKfS2_Pfii)
        /*0068*/ 	.word	0x00000000


	//----- nvinfo : EIATTR_REGCOUNT
	.align		4
.L_17:
        /*006c*/ 	.byte	0x04, 0x2f
        /*006e*/ 	.short	(.L_19 - .L_18)
	.align		4
.L_18:
        /*0070*/ 	.word	index@(_Z30fuzzy_depthwise_conv3d_forwardiiiiiiPKiS0_S0_PKfS2_S2_Pf)
        /*0074*/ 	.word	0x00000028


	//----- nvinfo : EIATTR_FRAME_SIZE
	.align		4
.L_19:
        /*0078*/ 	.byte	0x04, 0x11
        /*007a*/ 	.short	(.L_21 - .L_20)
	.align		4
.L_20:
        /*007c*/ 	.word	index@($__internal_2_$__cuda_sm3x_div_rn_noftz_f32_slowpath)
        /*0080*/ 	.word	0x00000000


	//----- nvinfo : EIATTR_FRAME_SIZE
	.align		4
.L_21:
        /*0084*/ 	.byte	0x04, 0x11
        /*0086*/ 	.short	(.L_23 - .L_22)
	.align		4
.L_22:
        /*0088*/ 	.word	index@(_Z30fuzzy_depthwise_conv3d_forwardiiiiiiPKiS0_S0_PKfS2_S2_Pf)
        /*008c*/ 	.word	0x00000000


	//----- nvinfo : EIATTR_REGCOUNT
	.align		4
.L_23:
        /*0090*/ 	.byte	0x04, 0x2f
        /*0092*/ 	.short	(.L_25 - .L_24)
	.align		4
.L_24:
        /*0094*/ 	.word	index@(_Z30fuzzy_depthwise_input_backwardiiiiiiPKiS0_S0_PKfS2_S2_S2_Pf)
        /*0098*/ 	.word	0x00000028


	//----- nvinfo : EIATTR_FRAME_SIZE
	.align		4
.L_25:
        /*009c*/ 	.byte	0x04, 0x11
        /*009e*/ 	.short	(.L_27 - .L_26)
	.align		4
.L_26:
        /*00a0*/ 	.word	index@($__internal_1_$__cuda_sm3x_div_rn_noftz_f32_slowpath)
        /*00a4*/ 	.word	0x00000000


	//----- nvinfo : EIATTR_FRAME_SIZE
	.align		4
.L_27:
        /*00a8*/ 	.byte	0x04, 0x11
        /*00aa*/ 	.short	(.L_29 - .L_28)
	.align		4
.L_28:
        /*00ac*/ 	.word	index@(_Z30fuzzy_depthwise_input_backwardiiiiiiPKiS0_S0_PKfS2_S2_S2_Pf)
        /*00b0*/ 	.word	0x00000000


	//----- nvinfo : EIATTR_REGCOUNT
	.align		4
.L_29:
        /*00b4*/ 	.byte	0x04, 0x2f
        /*00b6*/ 	.short	(.L_31 - .L_30)
	.align		4
.L_30:
        /*00b8*/ 	.word	index@(_Z31fuzzy_depthwise_filter_backwardiiiiiiPKiS0_S0_PKfS2_S2_Pfii)
        /*00bc*/ 	.word	0x0000001f


	//----- nvinfo : EIATTR_FRAME_SIZE
	.align		4
.L_31:
        /*00c0*/ 	.byte	0x04, 0x11
        /*00c2*/ 	.short	(.L_33 - .L_32)
	.align		4
.L_32:
        /*00c4*/ 	.word	index@($__internal_0_$__cuda_sm3x_div_rn_noftz_f32_slowpath)
        /*00c8*/ 	.word	0x00000000


	//----- nvinfo : EIATTR_FRAME_SIZE
	.align		4
.L_33:
        /*00cc*/ 	.byte	0x04, 0x11
        /*00ce*/ 	.short	(.L_35 - .L_34)
	.align		4
.L_34:
        /*00d0*/ 	.word	index@(_Z31fuzzy_depthwise_filter_backwardiiiiiiPKiS0_S0_PKfS2_S2_Pfii)
        /*00d4*/ 	.word	0x00000000


	//----- nvinfo : EIATTR_MIN_STACK_SIZE
	.align		4
.L_35:
        /*00d8*/ 	.byte	0x04, 0x12
        /*00da*/ 	.short	(.L_37 - .L_36)
	.align		4
.L_36:
        /*00dc*/ 	.word	index@(_Z31fuzzy_depthwise_filter_backwardiiiiiiPKiS0_S0_PKfS2_S2_Pfii)
        /*00e0*/ 	.word	0x00000000


	//----- nvinfo : EIATTR_MIN_STACK_SIZE
	.align		4
.L_37:
        /*00e4*/ 	.byte	0x04, 0x12
        /*00e6*/ 	.short	(.L_39 - .L_38)
	.align		4
.L_38:
        /*00e8*/ 	.word	index@(_Z30fuzzy_depthwise_input_backwardiiiiiiPKiS0_S0_PKfS2_S2_S2_Pf)
        /*00ec*/ 	.word	0x00000000


	//----- nvinfo : EIATTR_MIN_STACK_SIZE
	.align		4
.L_39:
        /*00f0*/ 	.byte	0x04, 0x12
        /*00f2*/ 	.short	(.L_41 - .L_40)
	.align		4
.L_40:
        /*00f4*/ 	.word	index@(_Z30fuzzy_depthwise_conv3d_forwardiiiiiiPKiS0_S0_PKfS2_S2_Pf)
        /*00f8*/ 	.word	0x00000000


	//----- nvinfo : EIATTR_MIN_STACK_SIZE
	.align		4
.L_41:
        /*00fc*/ 	.byte	0x04, 0x12
        /*00fe*/ 	.short	(.L_43 - .L_42)
	.align		4
.L_42:
        /*0100*/ 	.word	index@(_Z25depthwise_filter_backwardiiiiiiPKiS0_S0_PKfS2_Pfii)
        /*0104*/ 	.word	0x00000000


	//----- nvinfo : EIATTR_MIN_STACK_SIZE
	.align		4
.L_43:
        /*0108*/ 	.byte	0x04, 0x12
        /*010a*/ 	.short	(.L_45 - .L_44)
	.align		4
.L_44:
        /*010c*/ 	.word	index@(_Z24depthwise_input_backwardiiiiiiPKiS0_S0_PKfS2_S2_Pf)
        /*0110*/ 	.word	0x00000000


	//----- nvinfo : EIATTR_MIN_STACK_SIZE
	.align		4
.L_45:
        /*0114*/ 	.byte	0x04, 0x12
        /*0116*/ 	.short	(.L_47 - .L_46)
	.align		4
.L_46:
        /*0118*/ 	.word	index@(_Z24depthwise_conv3d_forwardiiiiiiPKiS0_S0_PKfS2_Pf)
        /*011c*/ 	.word	0x00000000
.L_47:


//--------------------- .nv.compat                --------------------------
	.section	.nv.compat,"",@"SHT_CUDA_COMPAT_INFO"
	.align	4
        /*0000*/ 	.byte	0x02, 0x09, 0x00, 0x00, 0x02, 0x02, 0x01, 0x00, 0x02, 0x05, 0x05, 0x00, 0x03, 0x07, 0x01, 0x01
        /*0010*/ 	.byte	0x02, 0x03, 0x00, 0x00, 0x02, 0x06, 0x01, 0x00, 0x04, 0x0b, 0x08, 0x00, 0x01, 0x00, 0x00, 0x00
        /*0020*/ 	.byte	0x00, 0x00, 0x00, 0x00


//--------------------- .nv.info._Z31fuzzy_depthwise_filter_backwardiiiiiiPKiS0_S0_PKfS2_S2_Pfii --------------------------
	.section	.nv.info._Z31fuzzy_depthwise_filter_backwardiiiiiiPKiS0_S0_PKfS2_S2_Pfii,"",@"SHT_CUDA_INFO"
	.sectionflags	@""
	.align	4


	//----- nvinfo : EIATTR_CUDA_API_VERSION
	.align		4
        /*0000*/ 	.byte	0x04, 0x37
        /*0002*/ 	.short	(.L_49 - .L_48)
.L_48:
        /*0004*/ 	.word	0x00000082


	//----- nvinfo : EIATTR_KPARAM_INFO
	.align		4
.L_49:
        /*0008*/ 	.byte	0x04, 0x17
        /*000a*/ 	.short	(.L_51 - .L_50)
.L_50:
        /*000c*/ 	.word	0x00000000
        /*0010*/ 	.short	0x000e
        /*0012*/ 	.short	0x0054
        /*0014*/ 	.byte	0x00, 0xf0, 0x11, 0x00


	//----- nvinfo : EIATTR_KPARAM_INFO
	.align		4
.L_51:
        /*0018*/ 	.byte	0x04, 0x17
        /*001a*/ 	.short	(.L_53 - .L_52)
.L_52:
        /*001c*/ 	.word	0x00000000
        /*0020*/ 	.short	0x000d
        /*0022*/ 	.short	0x0050
        /*0024*/ 	.byte	0x00, 0xf0, 0x11, 0x00


	//----- nvinfo : EIATTR_KPARAM_INFO
	.align		4
.L_53:
        /*0028*/ 	.byte	0x04, 0x17
        /*002a*/ 	.short	(.L_55 - .L_54)
.L_54:
        /*002c*/ 	.word	0x00000000
        /*0030*/ 	.short	0x000c
        /*0032*/ 	.short	0x0048
        /*0034*/ 	.byte	0x00, 0xf5, 0x21, 0x00


	//----- nvinfo : EIATTR_KPARAM_INFO
	.align		4
.L_55:
        /*0038*/ 	.byte	0x04, 0x17
        /*003a*/ 	.short	(.L_57 - .L_56)
.L_56:
        /*003c*/ 	.word	0x00000000
        /*0040*/ 	.short	0x000b
        /*0042*/ 	.short	0x0040
        /*0044*/ 	.byte	0x00, 0xf5, 0x21, 0x00


	//----- nvinfo : EIATTR_KPARAM_INFO
	.align		4
.L_57:
        /*0048*/ 	.byte	0x04, 0x17
        /*004a*/ 	.short	(.L_59 - .L_58)
.L_58:
        /*004c*/ 	.word	0x00000000
        /*0050*/ 	.short	0x000a
        /*0052*/ 	.short	0x0038
        /*0054*/ 	.byte	0x00, 0xf5, 0x21, 0x00


	//----- nvinfo : EIATTR_KPARAM_INFO
	.align		4
.L_59:
        /*0058*/ 	.byte	0x04, 0x17
        /*005a*/ 	.short	(.L_61 - .L_60)
.L_60:
        /*005c*/ 	.word	0x00000000
        /*0060*/ 	.short	0x0009
        /*0062*/ 	.short	0x0030
        /*0064*/ 	.byte	0x00, 0xf5, 0x21, 0x00


	//----- nvinfo : EIATTR_KPARAM_INFO
	.align		4
.L_61:
        /*0068*/ 	.byte	0x04, 0x17
        /*006a*/ 	.short	(.L_63 - .L_62)
.L_62:
        /*006c*/ 	.word	0x00000000
        /*0070*/ 	.short	0x0008
        /*0072*/ 	.short	0x0028
        /*0074*/ 	.byte	0x00, 0xf5, 0x21, 0x00


	//----- nvinfo : EIATTR_KPARAM_INFO
	.align		4
.L_63:
        /*0078*/ 	.byte	0x04, 0x17
        /*007a*/ 	.short	(.L_65 - .L_64)
.L_64:
        /*007c*/ 	.word	0x00000000
        /*0080*/ 	.short	0x0007
        /*0082*/ 	.short	0x0020
        /*0084*/ 	.byte	0x00, 0xf5, 0x21, 0x00


	//----- nvinfo : EIATTR_KPARAM_INFO
	.align		4
.L_65:
        /*0088*/ 	.byte	0x04, 0x17
        /*008a*/ 	.short	(.L_67 - .L_66)
.L_66:
        /*008c*/ 	.word	0x00000000
        /*0090*/ 	.short	0x0006
        /*0092*/ 	.short	0x0018
        /*0094*/ 	.byte	0x00, 0xf5, 0x21, 0x00


	//----- nvinfo : EIATTR_KPARAM_INFO
	.align		4
.L_67:
        /*0098*/ 	.byte	0x04, 0x17
        /*009a*/ 	.short	(.L_69 - .L_68)
.L_68:
        /*009c*/ 	.word	0x00000000
        /*00a0*/ 	.short	0x0005
        /*00a2*/ 	.short	0x0014
        /*00a4*/ 	.byte	0x00, 0xf0, 0x11, 0x00


	//----- nvinfo : EIATTR_KPARAM_INFO
	.align		4
.L_69:
        /*00a8*/ 	.byte	0x04, 0x17
        /*00aa*/ 	.short	(.L_71 - .L_70)
.L_70:
        /*00ac*/ 	.word	0x00000000
        /*00b0*/ 	.short	0x0004
        /*00b2*/ 	.short	0x0010
        /*00b4*/ 	.byte	0x00, 0xf0, 0x11, 0x00


	//----- nvinfo : EIATTR_KPARAM_INFO
	.align		4
.L_71:
        /*00b8*/ 	.byte	0x04, 0x17
        /*00ba*/ 	.short	(.L_73 - .L_72)
.L_72:
        /*00bc*/ 	.word	0x00000000
        /*00c0*/ 	.short	0x0003
        /*00c2*/ 	.short	0x000c
        /*00c4*/ 	.byte	0x00, 0xf0, 0x11, 0x00


	//----- nvinfo : EIATTR_KPARAM_INFO
	.align		4
.L_73:
        /*00c8*/ 	.byte	0x04, 0x17
        /*00ca*/ 	.short	(.L_75 - .L_74)
.L_74:
        /*00cc*/ 	.word	0x00000000
        /*00d0*/ 	.short	0x0002
        /*00d2*/ 	.short	0x0008
        /*00d4*/ 	.byte	0x00, 0xf0, 0x11, 0x00


	//----- nvinfo : EIATTR_KPARAM_INFO
	.align		4
.L_75:
        /*00d8*/ 	.byte	0x04, 0x17
        /*00da*/ 	.short	(.L_77 - .L_76)
.L_76:
        /*00dc*/ 	.word	0x00000000
        /*00e0*/ 	.short	0x0001
        /*00e2*/ 	.short	0x0004
        /*00e4*/ 	.byte	0x00, 0xf0, 0x11, 0x00


	//----- nvinfo : EIATTR_KPARAM_INFO
	.align		4
.L_77:
        /*00e8*/ 	.byte	0x04, 0x17
        /*00ea*/ 	.short	(.L_79 - .L_78)
.L_78:
        /*00ec*/ 	.word	0x00000000
        /*00f0*/ 	.short	0x0000
        /*00f2*/ 	.short	0x0000
        /*00f4*/ 	.byte	0x00, 0xf0, 0x11, 0x00


	//----- nvinfo : EIATTR_SPARSE_MMA_MASK
	.align		4
.L_79:
        /*00f8*/ 	.byte	0x03, 0x50
        /*00fa*/ 	.short	0x0000


	//----- nvinfo : EIATTR_MAXREG_COUNT
	.align		4
        /*00fc*/ 	.byte	0x03, 0x1b
        /*00fe*/ 	.short	0x00ff


	//----- nvinfo : EIATTR_NUM_BARRIERS
	.align		4
        /*0100*/ 	.byte	0x02, 0x4c
        /*0102*/ 	.byte	0x01
	.zero		1


	//----- nvinfo : EIATTR_MERCURY_ISA_VERSION
	.align		4
        /*0104*/ 	.byte	0x03, 0x5f
        /*0106*/ 	.short	0x0101


	//----- nvinfo : EIATTR_VRC_CTA_INIT_COUNT
	.align		4
        /*0108*/ 	.byte	0x02, 0x4a
	.zero		1
	.zero		1


	//----- nvinfo : EIATTR_EXIT_INSTR_OFFSETS
	.align		4
        /*010c*/ 	.byte	0x04, 0x1c
        /*010e*/ 	.short	(.L_81 - .L_80)


	//   ....[0]....
.L_80:
        /*0110*/ 	.word	0x00000f30


	//   ....[1]....
        /*0114*/ 	.word	0x00001020


	//----- nvinfo : EIATTR_CRS_STACK_SIZE
	.align		4
.L_81:
        /*0118*/ 	.byte	0x04, 0x1e
        /*011a*/ 	.short	(.L_83 - .L_82)
.L_82:
        /*011c*/ 	.word	0x00000000


	//----- nvinfo : EIATTR_CBANK_PARAM_SIZE
	.align		4
.L_83:
        /*0120*/ 	.byte	0x03, 0x19
        /*0122*/ 	.short	0x0058


	//----- nvinfo : EIATTR_PARAM_CBANK
	.align		4
        /*0124*/ 	.byte	0x04, 0x0a
        /*0126*/ 	.short	(.L_85 - .L_84)
	.align		4
.L_84:
        /*0128*/ 	.word	index@(.nv.constant0._Z31fuzzy_depthwise_filter_backwardiiiiiiPKiS0_S0_PKfS2_S2_Pfii)
        /*012c*/ 	.short	0x0380
        /*012e*/ 	.short	0x0058


	//----- nvinfo : EIATTR_SW_WAR
	.align		4
.L_85:
        /*0130*/ 	.byte	0x04, 0x36
        /*0132*/ 	.short	(.L_87 - .L_86)
.L_86:
        /*0134*/ 	.word	0x00000008
.L_87:


//--------------------- .nv.info._Z30fuzzy_depthwise_input_backwardiiiiiiPKiS0_S0_PKfS2_S2_S2_Pf --------------------------
	.section	.nv.info._Z30fuzzy_depthwise_input_backwardiiiiiiPKiS0_S0_PKfS2_S2_S2_Pf,"",@"SHT_CUDA_INFO"
	.sectionflags	@""
	.align	4


	//----- nvinfo : EIATTR_CUDA_API_VERSION
	.align		4
        /*0000*/ 	.byte	0x04, 0x37
        /*0002*/ 	.short	(.L_89 - .L_88)
.L_88:
        /*0004*/ 	.word	0x00000082


	//----- nvinfo : EIATTR_KPARAM_INFO
	.align		4
.L_89:
        /*0008*/ 	.byte	0x04, 0x17
        /*000a*/ 	.short	(.L_91 - .L_90)
.L_90:
        /*000c*/ 	.word	0x00000000
        /*0010*/ 	.short	0x000d
        /*0012*/ 	.short	0x0050
        /*0014*/ 	.byte	0x00, 0xf5, 0x21, 0x00


	//----- nvinfo : EIATTR_KPARAM_INFO
	.align		4
.L_91:
        /*0018*/ 	.byte	0x04, 0x17
        /*001a*/ 	.short	(.L_93 - .L_92)
.L_92:
        /*001c*/ 	.word	0x00000000
        /*0020*/ 	.short	0x000c
        /*0022*/ 	.short	0x0048
        /*0024*/ 	.byte	0x00, 0xf5, 0x21, 0x00


	//----- nvinfo : EIATTR_KPARAM_INFO
	.align		4
.L_93:
        /*0028*/ 	.byte	0x04, 0x17
        /*002a*/ 	.short	(.L_95 - .L_94)
.L_94:
        /*002c*/ 	.word	0x00000000
        /*0030*/ 	.short	0x000b
        /*0032*/ 	.short	0x0040
        /*0034*/ 	.byte	0x00, 0xf5, 0x21, 0x00


	//----- nvinfo : EIATTR_KPARAM_INFO
	.align		4
.L_95:
        /*0038*/ 	.byte	0x04, 0x17
        /*003a*/ 	.short	(.L_97 - .L_96)
.L_96:
        /*003c*/ 	.word	0x00000000
        /*0040*/ 	.short	0x000a
        /*0042*/ 	.short	0x0038
        /*0044*/ 	.byte	0x00, 0xf5, 0x21, 0x00


	//----- nvinfo : EIATTR_KPARAM_INFO
	.align		4
.L_97:
        /*0048*/ 	.byte	0x04, 0x17
        /*004a*/ 	.short	(.L_99 - .L_98)
.L_98:
        /*004c*/ 	.word	0x00000000
        /*0050*/ 	.short	0x0009
        /*0052*/ 	.short	0x0030
        /*0054*/ 	.byte	0x00, 0xf5, 0x21, 0x00


	//----- nvinfo : EIATTR_KPARAM_INFO
	.align		4
.L_99:
        /*0058*/ 	.byte	0x04, 0x17
        /*005a*/ 	.short	(.L_101 - .L_100)
.L_100:
        /*005c*/ 	.word	0x00000000
        /*0060*/ 	.short	0x0008
        /*0062*/ 	.short	0x0028
        /*0064*/ 	.byte	0x00, 0xf5, 0x21, 0x00


	//----- nvinfo : EIATTR_KPARAM_INFO
	.align		4
.L_101:
        /*0068*/ 	.byte	0x04, 0x17
        /*006a*/ 	.short	(.L_103 - .L_102)
.L_102:
        /*006c*/ 	.word	0x00000000
        /*0070*/ 	.short	0x0007
        /*0072*/ 	.short	0x0020
        /*0074*/ 	.byte	0x00, 0xf5, 0x21, 0x00


	//----- nvinfo : EIATTR_KPARAM_INFO
	.align		4
.L_103:
        /*0078*/ 	.byte	0x04, 0x17
        /*007a*/ 	.short	(.L_105 - .L_104)
.L_104:
        /*007c*/ 	.word	0x00000000
        /*0080*/ 	.short	0x0006
        /*0082*/ 	.short	0x0018
        /*0084*/ 	.byte	0x00, 0xf5, 0x21, 0x00


	//----- nvinfo : EIATTR_KPARAM_INFO
	.align		4
.L_105:
        /*0088*/ 	.byte	0x04, 0x17
        /*008a*/ 	.short	(.L_107 - .L_106)
.L_106:
        /*008c*/ 	.word	0x00000000
        /*0090*/ 	.short	0x0005
        /*0092*/ 	.short	0x0014
        /*0094*/ 	.byte	0x00, 0xf0, 0x11, 0x00


	//----- nvinfo : EIATTR_KPARAM_INFO
	.align		4
.L_107:
        /*0098*/ 	.byte	0x04, 0x17
        /*009a*/ 	.short	(.L_109 - .L_108)
.L_108:
        /*009c*/ 	.word	0x00000000
        /*00a0*/ 	.short	0x0004
        /*00a2*/ 	.short	0x0010
        /*00a4*/ 	.byte	0x00, 0xf0, 0x11, 0x00


	//----- nvinfo : EIATTR_KPARAM_INFO
	.align		4
.L_109:
        /*00a8*/ 	.byte	0x04, 0x17
        /*00aa*/ 	.short	(.L_111 - .L_110)
.L_110:
        /*00ac*/ 	.word	0x00000000
        /*00b0*/ 	.short	0x0003
        /*00b2*/ 	.short	0x000c
        /*00b4*/ 	.byte	0x00, 0xf0, 0x11, 0x00


	//----- nvinfo : EIATTR_KPARAM_INFO
	.align		4
.L_111:
        /*00b8*/ 	.byte	0x04, 0x17
        /*00ba*/ 	.short	(.L_113 - .L_112)
.L_112:
        /*00bc*/ 	.word	0x00000000
        /*00c0*/ 	.short	0x0002
        /*00c2*/ 	.short	0x0008
        /*00c4*/ 	.byte	0x00, 0xf0, 0x11, 0x00


	//----- nvinfo : EIATTR_KPARAM_INFO
	.align		4
.L_113:
        /*00c8*/ 	.byte	0x04, 0x17
        /*00ca*/ 	.short	(.L_115 - .L_114)
.L_114:
        /*00cc*/ 	.word	0x00000000
        /*00d0*/ 	.short	0x0001
        /*00d2*/ 	.short	0x0004
        /*00d4*/ 	.byte	0x00, 0xf0, 0x11, 0x00


	//----- nvinfo : EIATTR_KPARAM_INFO
	.align		4
.L_115:
        /*00d8*/ 	.byte	0x04, 0x17
        /*00da*/ 	.short	(.L_117 - .L_116)
.L_116:
        /*00dc*/ 	.word	0x00000000
        /*00e0*/ 	.short	0x0000
        /*00e2*/ 	.short	0x0000
        /*00e4*/ 	.byte	0x00, 0xf0, 0x11, 0x00


	//----- nvinfo : EIATTR_SPARSE_MMA_MASK
	.align		4
.L_117:
        /*00e8*/ 	.byte	0x03, 0x50
        /*00ea*/ 	.short	0x0000


	//----- nvinfo : EIATTR_MAXREG_COUNT
	.align		4
        /*00ec*/ 	.byte	0x03, 0x1b
        /*00ee*/ 	.short	0x00ff


	//----- nvinfo : EIATTR_MERCURY_ISA_VERSION
	.align		4
        /*00f0*/ 	.byte	0x03, 0x5f
        /*00f2*/ 	.short	0x0101


	//----- nvinfo : EIATTR_VRC_CTA_INIT_COUNT
	.align		4
        /*00f4*/ 	.byte	0x02, 0x4a
	.zero		1
	.zero		1


	//----- nvinfo : EIATTR_EXIT_INSTR_OFFSETS
	.align		4
        /*00f8*/ 	.byte	0x04, 0x1c
        /*00fa*/ 	.short	(.L_119 - .L_118)


	//   ....[0]....
.L_118:
        /*00fc*/ 	.word	0x00000040


	//   ....[1]....
        /*0100*/ 	.word	0x00001330


	//----- nvinfo : EIATTR_CRS_STACK_SIZE
	.align		4
.L_119:
        /*0104*/ 	.byte	0x04, 0x1e
        /*0106*/ 	.short	(.L_121 - .L_120)
.L_120:
        /*0108*/ 	.word	0x00000000


	//----- nvinfo : EIATTR_CBANK_PARAM_SIZE
	.align		4
.L_121:
        /*010c*/ 	.byte	0x03, 0x19
        /*010e*/ 	.short	0x0058


	//----- nvinfo : EIATTR_PARAM_CBANK
	.align		4
        /*0110*/ 	.byte	0x04, 0x0a
        /*0112*/ 	.short	(.L_123 - .L_122)
	.align		4
.L_122:
        /*0114*/ 	.word	index@(.nv.constant0._Z30fuzzy_depthwise_input_backwardiiiiiiPKiS0_S0_PKfS2_S2_S2_Pf)
        /*0118*/ 	.short	0x0380
        /*011a*/ 	.short	0x0058


	//----- nvinfo : EIATTR_SW_WAR
	.align		4
.L_123:
        /*011c*/ 	.byte	0x04, 0x36
        /*011e*/ 	.short	(.L_125 - .L_124)
.L_124:
        /*0120*/ 	.word	0x00000008
.L_125:


//--------------------- .nv.info._Z30fuzzy_depthwise_conv3d_forwardiiiiiiPKiS0_S0_PKfS2_S2_Pf --------------------------
	.section	.nv.info._Z30fuzzy_depthwise_conv3d_forwardiiiiiiPKiS0_S0_PKfS2_S2_Pf,"",@"SHT_CUDA_INFO"
	.sectionflags	@""
	.align	4


	//----- nvinfo : EIATTR_CUDA_API_VERSION
	.align		4
        /*0000*/ 	.byte	0x04, 0x37
        /*0002*/ 	.short	(.L_127 - .L_126)
.L_126:
        /*0004*/ 	.word	0x00000082


	//----- nvinfo : EIATTR_KPARAM_INFO
	.align		4
.L_127:
        /*0008*/ 	.byte	0x04, 0x17
        /*000a*/ 	.short	(.L_129 - .L_128)
.L_128:
        /*000c*/ 	.word	0x00000000
        /*0010*/ 	.short	0x000c
        /*0012*/ 	.short	0x0048
        /*0014*/ 	.byte	0x00, 0xf5, 0x21, 0x00


	//----- nvinfo : EIATTR_KPARAM_INFO
	.align		4
.L_129:
        /*0018*/ 	.byte	0x04, 0x17
        /*001a*/ 	.short	(.L_131 - .L_130)
.L_130:
        /*001c*/ 	.word	0x00000000
        /*0020*/ 	.short	0x000b
        /*0022*/ 	.short	0x0040
        /*0024*/ 	.byte	0x00, 0xf5, 0x21, 0x00


	//----- nvinfo : EIATTR_KPARAM_INFO
	.align		4
.L_131:
        /*0028*/ 	.byte	0x04, 0x17
        /*002a*/ 	.short	(.L_133 - .L_132)
.L_132:
        /*002c*/ 	.word	0x00000000
        /*0030*/ 	.short	0x000a
        /*0032*/ 	.short	0x0038
        /*0034*/ 	.byte	0x00, 0xf5, 0x21, 0x00


	//----- nvinfo : EIATTR_KPARAM_INFO
	.align		4
.L_133:
        /*0038*/ 	.byte	0x04, 0x17
        /*003a*/ 	.short	(.L_135 - .L_134)
.L_134:
        /*003c*/ 	.word	0x00000000
        /*0040*/ 	.short	0x0009
        /*0042*/ 	.short	0x0030
        /*0044*/ 	.byte	0x00, 0xf5, 0x21, 0x00


	//----- nvinfo : EIATTR_KPARAM_INFO
	.align		4
.L_135:
        /*0048*/ 	.byte	0x04, 0x17
        /*004a*/ 	.short	(.L_137 - .L_136)
.L_136:
        /*004c*/ 	.word	0x00000000
        /*0050*/ 	.short	0x0008
        /*0052*/ 	.short	0x0028
        /*0054*/ 	.byte	0x00, 0xf5, 0x21, 0x00


	//----- nvinfo : EIATTR_KPARAM_INFO
	.align		4
.L_137:
        /*0058*/ 	.byte	0x04, 0x17
        /*005a*/ 	.short	(.L_139 - .L_138)
.L_138:
        /*005c*/ 	.word	0x00000000
        /*0060*/ 	.short	0x0007
        /*0062*/ 	.short	0x0020
        /*0064*/ 	.byte	0x00, 0xf5, 0x21, 0x00


	//----- nvinfo : EIATTR_KPARAM_INFO
	.align		4
.L_139:
        /*0068*/ 	.byte	0x04, 0x17
        /*006a*/ 	.short	(.L_141 - .L_140)
.L_140:
        /*006c*/ 	.word	0x00000000
        /*0070*/ 	.short	0x0006
        /*0072*/ 	.short	0x0018
        /*0074*/ 	.byte	0x00, 0xf5, 0x21, 0x00


	//----- nvinfo : EIATTR_KPARAM_INFO
	.align		4
.L_141:
        /*0078*/ 	.byte	0x04, 0x17
        /*007a*/ 	.short	(.L_143 - .L_142)
.L_142:
        /*007c*/ 	.word	0x00000000
        /*0080*/ 	.short	0x0005
        /*0082*/ 	.short	0x0014
        /*0084*/ 	.byte	0x00, 0xf0, 0x11, 0x00


	//----- nvinfo : EIATTR_KPARAM_INFO
	.align		4
.L_143:
        /*0088*/ 	.byte	0x04, 0x17
        /*008a*/ 	.short	(.L_145 - .L_144)
.L_144:
        /*008c*/ 	.word	0x00000000
        /*0090*/ 	.short	0x0004
        /*0092*/ 	.short	0x0010
        /*0094*/ 	.byte	0x00, 0xf0, 0x11, 0x00


	//----- nvinfo : EIATTR_KPARAM_INFO
	.align		4
.L_145:
        /*0098*/ 	.byte	0x04, 0x17
        /*009a*/ 	.short	(.L_147 - .L_146)
.L_146:
        /*009c*/ 	.word	0x00000000
        /*00a0*/ 	.short	0x0003
        /*00a2*/ 	.short	0x000c
        /*00a4*/ 	.byte	0x00, 0xf0, 0x11, 0x00


	//----- nvinfo : EIATTR_KPARAM_INFO
	.align		4
.L_147:
        /*00a8*/ 	.byte	0x04, 0x17
        /*00aa*/ 	.short	(.L_149 - .L_148)
.L_148:
        /*00ac*/ 	.word	0x00000000
        /*00b0*/ 	.short	0x0002
        /*00b2*/ 	.short	0x0008
        /*00b4*/ 	.byte	0x00, 0xf0, 0x11, 0x00


	//----- nvinfo : EIATTR_KPARAM_INFO
	.align		4
.L_149:
        /*00b8*/ 	.byte	0x04, 0x17
        /*00ba*/ 	.short	(.L_151 - .L_150)
.L_150:
        /*00bc*/ 	.word	0x00000000
        /*00c0*/ 	.short	0x0001
        /*00c2*/ 	.short	0x0004
        /*00c4*/ 	.byte	0x00, 0xf0, 0x11, 0x00


	//----- nvinfo : EIATTR_KPARAM_INFO
	.align		4
.L_151:
        /*00c8*/ 	.byte	0x04, 0x17
        /*00ca*/ 	.short	(.L_153 - .L_152)
.L_152:
        /*00cc*/ 	.word	0x00000000
        /*00d0*/ 	.short	0x0000
        /*00d2*/ 	.short	0x0000
        /*00d4*/ 	.byte	0x00, 0xf0, 0x11, 0x00


	//----- nvinfo : EIATTR_SPARSE_MMA_MASK
	.align		4
.L_153:
        /*00d8*/ 	.byte	0x03, 0x50
        /*00da*/ 	.short	0x0000


	//----- nvinfo : EIATTR_MAXREG_COUNT
	.align		4
        /*00dc*/ 	.byte	0x03, 0x1b
        /*00de*/ 	.short	0x00ff


	//----- nvinfo : EIATTR_MERCURY_ISA_VERSION
	.align		4
        /*00e0*/ 	.byte	0x03, 0x5f
        /*00e2*/ 	.short	0x0101


	//----- nvinfo : EIATTR_VRC_CTA_INIT_COUNT
	.align		4
        /*00e4*/ 	.byte	0x02, 0x4a
	.zero		1
	.zero		1


	//----- nvinfo : EIATTR_EXIT_INSTR_OFFSETS
	.align		4
        /*00e8*/ 	.byte	0x04, 0x1c
        /*00ea*/ 	.short	(.L_155 - .L_154)


	//   ....[0]....
.L_154:
        /*00ec*/ 	.word	0x00000040


	//   ....[1]....
        /*00f0*/ 	.word	0x00001310


	//----- nvinfo : EIATTR_CRS_STACK_SIZE
	.align		4
.L_155:
        /*00f4*/ 	.byte	0x04, 0x1e
        /*00f6*/ 	.short	(.L_157 - .L_156)
.L_156:
        /*00f8*/ 	.word	0x00000000


	//----- nvinfo : EIATTR_CBANK_PARAM_SIZE
	.align		4
.L_157:
        /*00fc*/ 	.byte	0x03, 0x19
        /*00fe*/ 	.short	0x0050


	//----- nvinfo : EIATTR_PARAM_CBANK
	.align		4
        /*0100*/ 	.byte	0x04, 0x0a
        /*0102*/ 	.short	(.L_159 - .L_158)
	.align		4
.L_158:
        /*0104*/ 	.word	index@(.nv.constant0._Z30fuzzy_depthwise_conv3d_forwardiiiiiiPKiS0_S0_PKfS2_S2_Pf)
        /*0108*/ 	.short	0x0380
        /*010a*/ 	.short	0x0050


	//----- nvinfo : EIATTR_SW_WAR
	.align		4
.L_159:
        /*010c*/ 	.byte	0x04, 0x36
        /*010e*/ 	.short	(.L_161 - .L_160)
.L_160:
        /*0110*/ 	.word	0x00000008
.L_161:


//--------------------- .nv.info._Z25depthwise_filter_backwardiiiiiiPKiS0_S0_PKfS2_Pfii --------------------------
	.section	.nv.info._Z25depthwise_filter_backwardiiiiiiPKiS0_S0_PKfS2_Pfii,"",@"SHT_CUDA_INFO"
	.sectionflags	@""
	.align	4


	//----- nvinfo : EIATTR_CUDA_API_VERSION
	.align		4
        /*0000*/ 	.byte	0x04, 0x37
        /*0002*/ 	.short	(.L_163 - .L_162)
.L_162:
        /*0004*/ 	.word	0x00000082


	//----- nvinfo : EIATTR_KPARAM_INFO
	.align		4
.L_163:
        /*0008*/ 	.byte	0x04, 0x17
        /*000a*/ 	.short	(.L_165 - .L_164)
.L_164:
        /*000c*/ 	.word	0x00000000
        /*0010*/ 	.short	0x000d
        /*0012*/ 	.short	0x004c
        /*0014*/ 	.byte	0x00, 0xf0, 0x11, 0x00


	//----- nvinfo : EIATTR_KPARAM_INFO
	.align		4
.L_165:
        /*0018*/ 	.byte	0x04, 0x17
        /*001a*/ 	.short	(.L_167 - .L_166)
.L_166:
        /*001c*/ 	.word	0x00000000
        /*0020*/ 	.short	0x000c
        /*0022*/ 	.short	0x0048
        /*0024*/ 	.byte	0x00, 0xf0, 0x11, 0x00


	//----- nvinfo : EIATTR_KPARAM_INFO
	.align		4
.L_167:
        /*0028*/ 	.byte	0x04, 0x17
        /*002a*/ 	.short	(.L_169 - .L_168)
.L_168:
        /*002c*/ 	.word	0x00000000
        /*0030*/ 	.short	0x000b
        /*0032*/ 	.short	0x0040
        /*0034*/ 	.byte	0x00, 0xf5, 0x21, 0x00


	//----- nvinfo : EIATTR_KPARAM_INFO
	.align		4
.L_169:
        /*0038*/ 	.byte	0x04, 0x17
        /*003a*/ 	.short	(.L_171 - .L_170)
.L_170:
        /*003c*/ 	.word	0x00000000
        /*0040*/ 	.short	0x000a
        /*0042*/ 	.short	0x0038
        /*0044*/ 	.byte	0x00, 0xf5, 0x21, 0x00


	//----- nvinfo : EIATTR_KPARAM_INFO
	.align		4
.L_171:
        /*0048*/ 	.byte	0x04, 0x17
        /*004a*/ 	.short	(.L_173 - .L_172)
.L_172:
        /*004c*/ 	.word	0x00000000
        /*0050*/ 	.short	0x0009
        /*0052*/ 	.short	0x0030
        /*0054*/ 	.byte	0x00, 0xf5, 0x21, 0x00


	//----- nvinfo : EIATTR_KPARAM_INFO
	.align		4
.L_173:
        /*0058*/ 	.byte	0x04, 0x17
        /*005a*/ 	.short	(.L_175 - .L_174)
.L_174:
        /*005c*/ 	.word	0x00000000
        /*0060*/ 	.short	0x0008
        /*0062*/ 	.short	0x0028
        /*0064*/ 	.byte	0x00, 0xf5, 0x21, 0x00


	//----- nvinfo : EIATTR_KPARAM_INFO
	.align		4
.L_175:
        /*0068*/ 	.byte	0x04, 0x17
        /*006a*/ 	.short	(.L_177 - .L_176)
.L_176:
        /*006c*/ 	.word	0x00000000
        /*0070*/ 	.short	0x0007
        /*0072*/ 	.short	0x0020
        /*0074*/ 	.byte	0x00, 0xf5, 0x21, 0x00


	//----- nvinfo : EIATTR_KPARAM_INFO
	.align		4
.L_177:
        /*0078*/ 	.byte	0x04, 0x17
        /*007a*/ 	.short	(.L_179 - .L_178)
.L_178:
        /*007c*/ 	.word	0x00000000
        /*0080*/ 	.short	0x0006
        /*0082*/ 	.short	0x0018
        /*0084*/ 	.byte	0x00, 0xf5, 0x21, 0x00


	//----- nvinfo : EIATTR_KPARAM_INFO
	.align		4
.L_179:
        /*0088*/ 	.byte	0x04, 0x17
        /*008a*/ 	.short	(.L_181 - .L_180)
.L_180:
        /*008c*/ 	.word	0x00000000
        /*0090*/ 	.short	0x0005
        /*0092*/ 	.short	0x0014
        /*0094*/ 	.byte	0x00, 0xf0, 0x11, 0x00


	//----- nvinfo : EIATTR_KPARAM_INFO
	.align		4
.L_181:
        /*0098*/ 	.byte	0x04, 0x17
        /*009a*/ 	.short	(.L_183 - .L_182)
.L_182:
        /*009c*/ 	.word	0x00000000
        /*00a0*/ 	.short	0x0004
        /*00a2*/ 	.short	0x0010
        /*00a4*/ 	.byte	0x00, 0xf0, 0x11, 0x00


	//----- nvinfo : EIATTR_KPARAM_INFO
	.align		4
.L_183:
        /*00a8*/ 	.byte	0x04, 0x17
        /*00aa*/ 	.short	(.L_185 - .L_184)
.L_184:
        /*00ac*/ 	.word	0x00000000
        /*00b0*/ 	.short	0x0003
        /*00b2*/ 	.short	0x000c
        /*00b4*/ 	.byte	0x00, 0xf0, 0x11, 0x00


	//----- nvinfo : EIATTR_KPARAM_INFO
	.align		4
.L_185:
        /*00b8*/ 	.byte	0x04, 0x17
        /*00ba*/ 	.short	(.L_187 - .L_186)
.L_186:
        /*00bc*/ 	.word	0x00000000
        /*00c0*/ 	.short	0x0002
        /*00c2*/ 	.short	0x0008
        /*00c4*/ 	.byte	0x00, 0xf0, 0x11, 0x00


	//----- nvinfo : EIATTR_KPARAM_INFO
	.align		4
.L_187:
        /*00c8*/ 	.byte	0x04, 0x17
        /*00ca*/ 	.short	(.L_189 - .L_188)
.L_188:
        /*00cc*/ 	.word	0x00000000
        /*00d0*/ 	.short	0x0001
        /*00d2*/ 	.short	0x0004
        /*00d4*/ 	.byte	0x00, 0xf0, 0x11, 0x00


	//----- nvinfo : EIATTR_KPARAM_INFO
	.align		4
.L_189:
        /*00d8*/ 	.byte	0x04, 0x17
        /*00da*/ 	.short	(.L_191 - .L_190)
.L_190:
        /*00dc*/ 	.word	0x00000000
        /*00e0*/ 	.short	0x0000
        /*00e2*/ 	.short	0x0000
        /*00e4*/ 	.byte	0x00, 0xf0, 0x11, 0x00


	//----- nvinfo : EIATTR_SPARSE_MMA_MASK
	.align		4
.L_191:
        /*00e8*/ 	.byte	0x03, 0x50
        /*00ea*/ 	.short	0x0000


	//----- nvinfo : EIATTR_MAXREG_COUNT
	.align		4
        /*00ec*/ 	.byte	0x03, 0x1b
        /*00ee*/ 	.short	0x00ff


	//----- nvinfo : EIATTR_NUM_BARRIERS
	.align		4
        /*00f0*/ 	.byte	0x02, 0x4c
        /*00f2*/ 	.byte	0x01
	.zero		1


	//----- nvinfo : EIATTR_MERCURY_ISA_VERSION
	.align		4
        /*00f4*/ 	.byte	0x03, 0x5f
        /*00f6*/ 	.short	0x0101


	//----- nvinfo : EIATTR_VRC_CTA_INIT_COUNT
	.align		4
        /*00f8*/ 	.byte	0x02, 0x4a
	.zero		1
	.zero		1


	//----- nvinfo : EIATTR_EXIT_INSTR_OFFSETS
	.align		4
        /*00fc*/ 	.byte	0x04, 0x1c
        /*00fe*/ 	.short	(.L_193 - .L_192)


	//   ....[0]....
.L_192:
        /*0100*/ 	.word	0x00001c70


	//   ....[1]....
        /*0104*/ 	.word	0x00001d60


	//----- nvinfo : EIATTR_CRS_STACK_SIZE
	.align		4
.L_193:
        /*0108*/ 	.byte	0x04, 0x1e
        /*010a*/ 	.short	(.L_195 - .L_194)
.L_194:
        /*010c*/ 	.word	0x00000000


	//----- nvinfo : EIATTR_CBANK_PARAM_SIZE
	.align		4
.L_195:
        /*0110*/ 	.byte	0x03, 0x19
        /*0112*/ 	.short	0x0050


	//----- nvinfo : EIATTR_PARAM_CBANK
	.align		4
        /*0114*/ 	.byte	0x04, 0x0a
        /*0116*/ 	.short	(.L_197 - .L_196)
	.align		4
.L_196:
        /*0118*/ 	.word	index@(.nv.constant0._Z25depthwise_filter_backwardiiiiiiPKiS0_S0_PKfS2_Pfii)
        /*011c*/ 	.short	0x0380
        /*011e*/ 	.short	0x0050


	//----- nvinfo : EIATTR_SW_WAR
	.align		4
.L_197:
        /*0120*/ 	.byte	0x04, 0x36
        /*0122*/ 	.short	(.L_199 - .L_198)
.L_198:
        /*0124*/ 	.word	0x00000008
.L_199:


//--------------------- .nv.info._Z24depthwise_input_backwardiiiiiiPKiS0_S0_PKfS2_S2_Pf --------------------------
	.section	.nv.info._Z24depthwise_input_backwardiiiiiiPKiS0_S0_PKfS2_S2_Pf,"",@"SHT_CUDA_INFO"
	.sectionflags	@""
	.align	4


	//----- nvinfo : EIATTR_CUDA_API_VERSION
	.align		4
        /*0000*/ 	.byte	0x04, 0x37
        /*0002*/ 	.short	(.L_201 - .L_200)
.L_200:
        /*0004*/ 	.word	0x00000082


	//----- nvinfo : EIATTR_KPARAM_INFO
	.align		4
.L_201:
        /*0008*/ 	.byte	0x04, 0x17
        /*000a*/ 	.short	(.L_203 - .L_202)
.L_202:
        /*000c*/ 	.word	0x00000000
        /*0010*/ 	.short	0x000c
        /*0012*/ 	.short	0x0048
        /*0014*/ 	.byte	0x00, 0xf5, 0x21, 0x00


	//----- nvinfo : EIATTR_KPARAM_INFO
	.align		4
.L_203:
        /*0018*/ 	.byte	0x04, 0x17
        /*001a*/ 	.short	(.L_205 - .L_204)
.L_204:
        /*001c*/ 	.word	0x00000000
        /*0020*/ 	.short	0x000b
        /*0022*/ 	.short	0x0040
        /*0024*/ 	.byte	0x00, 0xf5, 0x21, 0x00


	//----- nvinfo : EIATTR_KPARAM_INFO
	.align		4
.L_205:
        /*0028*/ 	.byte	0x04, 0x17
        /*002a*/ 	.short	(.L_207 - .L_206)
.L_206:
        /*002c*/ 	.word	0x00000000
        /*0030*/ 	.short	0x000a
        /*0032*/ 	.short	0x0038
        /*0034*/ 	.byte	0x00, 0xf5, 0x21, 0x00


	//----- nvinfo : EIATTR_KPARAM_INFO
	.align		4
.L_207:
        /*0038*/ 	.byte	0x04, 0x17
        /*003a*/ 	.short	(.L_209 - .L_208)
.L_208:
        /*003c*/ 	.word	0x00000000
        /*0040*/ 	.short	0x0009
        /*0042*/ 	.short	0x0030
        /*0044*/ 	.byte	0x00, 0xf5, 0x21, 0x00


	//----- nvinfo : EIATTR_KPARAM_INFO
	.align		4
.L_209:
        /*0048*/ 	.byte	0x04, 0x17
        /*004a*/ 	.short	(.L_211 - .L_210)
.L_210:
        /*004c*/ 	.word	0x00000000
        /*0050*/ 	.short	0x0008
        /*0052*/ 	.short	0x0028
        /*0054*/ 	.byte	0x00, 0xf5, 0x21, 0x00


	//----- nvinfo : EIATTR_KPARAM_INFO
	.align		4
.L_211:
        /*0058*/ 	.byte	0x04, 0x17
        /*005a*/ 	.short	(.L_213 - .L_212)
.L_212:
        /*005c*/ 	.word	0x00000000
        /*0060*/ 	.short	0x0007
        /*0062*/ 	.short	0x0020
        /*0064*/ 	.byte	0x00, 0xf5, 0x21, 0x00


	//----- nvinfo : EIATTR_KPARAM_INFO
	.align		4
.L_213:
        /*0068*/ 	.byte	0x04, 0x17
        /*006a*/ 	.short	(.L_215 - .L_214)
.L_214:
        /*006c*/ 	.word	0x00000000
        /*0070*/ 	.short	0x0006
        /*0072*/ 	.short	0x0018
        /*0074*/ 	.byte	0x00, 0xf5, 0x21, 0x00


	//----- nvinfo : EIATTR_KPARAM_INFO
	.align		4
.L_215:
        /*0078*/ 	.byte	0x04, 0x17
        /*007a*/ 	.short	(.L_217 - .L_216)
.L_216:
        /*007c*/ 	.word	0x00000000
        /*0080*/ 	.short	0x0005
        /*0082*/ 	.short	0x0014
        /*0084*/ 	.byte	0x00, 0xf0, 0x11, 0x00


	//----- nvinfo : EIATTR_KPARAM_INFO
	.align		4
.L_217:
        /*0088*/ 	.byte	0x04, 0x17
        /*008a*/ 	.short	(.L_219 - .L_218)
.L_218:
        /*008c*/ 	.word	0x00000000
        /*0090*/ 	.short	0x0004
        /*0092*/ 	.short	0x0010
        /*0094*/ 	.byte	0x00, 0xf0, 0x11, 0x00


	//----- nvinfo : EIATTR_KPARAM_INFO
	.align		4
.L_219:
        /*0098*/ 	.byte	0x04, 0x17
        /*009a*/ 	.short	(.L_221 - .L_220)
.L_220:
        /*009c*/ 	.word	0x00000000
        /*00a0*/ 	.short	0x0003
        /*00a2*/ 	.short	0x000c
        /*00a4*/ 	.byte	0x00, 0xf0, 0x11, 0x00


	//----- nvinfo : EIATTR_KPARAM_INFO
	.align		4
.L_221:
        /*00a8*/ 	.byte	0x04, 0x17
        /*00aa*/ 	.short	(.L_223 - .L_222)
.L_222:
        /*00ac*/ 	.word	0x00000000
        /*00b0*/ 	.short	0x0002
        /*00b2*/ 	.short	0x0008
        /*00b4*/ 	.byte	0x00, 0xf0, 0x11, 0x00


	//----- nvinfo : EIATTR_KPARAM_INFO
	.align		4
.L_223:
        /*00b8*/ 	.byte	0x04, 0x17
        /*00ba*/ 	.short	(.L_225 - .L_224)
.L_224:
        /*00bc*/ 	.word	0x00000000
        /*00c0*/ 	.short	0x0001
        /*00c2*/ 	.short	0x0004
        /*00c4*/ 	.byte	0x00, 0xf0, 0x11, 0x00


	//----- nvinfo : EIATTR_KPARAM_INFO
	.align		4
.L_225:
        /*00c8*/ 	.byte	0x04, 0x17
        /*00ca*/ 	.short	(.L_227 - .L_226)
.L_226:
        /*00cc*/ 	.word	0x00000000
        /*00d0*/ 	.short	0x0000
        /*00d2*/ 	.short	0x0000
        /*00d4*/ 	.byte	0x00, 0xf0, 0x11, 0x00


	//----- nvinfo : EIATTR_SPARSE_MMA_MASK
	.align		4
.L_227:
        /*00d8*/ 	.byte	0x03, 0x50
        /*00da*/ 	.short	0x0000


	//----- nvinfo : EIATTR_MAXREG_COUNT
	.align		4
        /*00dc*/ 	.byte	0x03, 0x1b
        /*00de*/ 	.short	0x00ff


	//----- nvinfo : EIATTR_MERCURY_ISA_VERSION
	.align		4
        /*00e0*/ 	.byte	0x03, 0x5f
        /*00e2*/ 	.short	0x0101


	//----- nvinfo : EIATTR_VRC_CTA_INIT_COUNT
	.align		4
        /*00e4*/ 	.byte	0x02, 0x4a
	.zero		1
	.zero		1


	//----- nvinfo : EIATTR_EXIT_INSTR_OFFSETS
	.align		4
        /*00e8*/ 	.byte	0x04, 0x1c
        /*00ea*/ 	.short	(.L_229 - .L_228)


	//   ....[0]....
.L_228:
        /*00ec*/ 	.word	0x00000040


	//   ....[1]....
        /*00f0*/ 	.word	0x00002300


	//----- nvinfo : EIATTR_CRS_STACK_SIZE
	.align		4
.L_229:
        /*00f4*/ 	.byte	0x04, 0x1e
        /*00f6*/ 	.short	(.L_231 - .L_230)
.L_230:
        /*00f8*/ 	.word	0x00000000


	//----- nvinfo : EIATTR_CBANK_PARAM_SIZE
	.align		4
.L_231:
        /*00fc*/ 	.byte	0x03, 0x19
        /*00fe*/ 	.short	0x0050


	//----- nvinfo : EIATTR_PARAM_CBANK
	.align		4
        /*0100*/ 	.byte	0x04, 0x0a
        /*0102*/ 	.short	(.L_233 - .L_232)
	.align		4
.L_232:
        /*0104*/ 	.word	index@(.nv.constant0._Z24depthwise_input_backwardiiiiiiPKiS0_S0_PKfS2_S2_Pf)
        /*0108*/ 	.short	0x0380
        /*010a*/ 	.short	0x0050


	//----- nvinfo : EIATTR_SW_WAR
	.align		4
.L_233:
        /*010c*/ 	.byte	0x04, 0x36
        /*010e*/ 	.short	(.L_235 - .L_234)
.L_234:
        /*0110*/ 	.word	0x00000008
.L_235:


//--------------------- .nv.info._Z24depthwise_conv3d_forwardiiiiiiPKiS0_S0_PKfS2_Pf --------------------------
	.section	.nv.info._Z24depthwise_conv3d_forwardiiiiiiPKiS0_S0_PKfS2_Pf,"",@"SHT_CUDA_INFO"
	.sectionflags	@""
	.align	4


	//----- nvinfo : EIATTR_CUDA_API_VERSION
	.align		4
        /*0000*/ 	.byte	0x04, 0x37
        /*0002*/ 	.short	(.L_237 - .L_236)
.L_236:
        /*0004*/ 	.word	0x00000082


	//----- nvinfo : EIATTR_KPARAM_INFO
	.align		4
.L_237:
        /*0008*/ 	.byte	0x04, 0x17
        /*000a*/ 	.short	(.L_239 - .L_238)
.L_238:
        /*000c*/ 	.word	0x00000000
        /*0010*/ 	.short	0x000b
        /*0012*/ 	.short	0x0040
        /*0014*/ 	.byte	0x00, 0xf5, 0x21, 0x00


	//----- nvinfo : EIATTR_KPARAM_INFO
	.align		4
.L_239:
        /*0018*/ 	.byte	0x04, 0x17
        /*001a*/ 	.short	(.L_241 - .L_240)
.L_240:
        /*001c*/ 	.word	0x00000000
        /*0020*/ 	.short	0x000a
        /*0022*/ 	.short	0x0038
        /*0024*/ 	.byte	0x00, 0xf5, 0x21, 0x00


	//----- nvinfo : EIATTR_KPARAM_INFO
	.align		4
.L_241:
        /*0028*/ 	.byte	0x04, 0x17
        /*002a*/ 	.short	(.L_243 - .L_242)
.L_242:
        /*002c*/ 	.word	0x00000000
        /*0030*/ 	.short	0x0009
        /*0032*/ 	.short	0x0030
        /*0034*/ 	.byte	0x00, 0xf5, 0x21, 0x00


	//----- nvinfo : EIATTR_KPARAM_INFO
	.align		4
.L_243:
        /*0038*/ 	.byte	0x04, 0x17
        /*003a*/ 	.short	(.L_245 - .L_244)
.L_244:
        /*003c*/ 	.word	0x00000000
        /*0040*/ 	.short	0x0008
        /*0042*/ 	.short	0x0028
        /*0044*/ 	.byte	0x00, 0xf5, 0x21, 0x00


	//----- nvinfo : EIATTR_KPARAM_INFO
	.align		4
.L_245:
        /*0048*/ 	.byte	0x04, 0x17
        /*004a*/ 	.short	(.L_247 - .L_246)
.L_246:
        /*004c*/ 	.word	0x00000000
        /*0050*/ 	.short	0x0007
        /*0052*/ 	.short	0x0020
        /*0054*/ 	.byte	0x00, 0xf5, 0x21, 0x00


	//----- nvinfo : EIATTR_KPARAM_INFO
	.align		4
.L_247:
        /*0058*/ 	.byte	0x04, 0x17
        /*005a*/ 	.short	(.L_249 - .L_248)
.L_248:
        /*005c*/ 	.word	0x00000000
        /*0060*/ 	.short	0x0006
        /*0062*/ 	.short	0x0018
        /*0064*/ 	.byte	0x00, 0xf5, 0x21, 0x00


	//----- nvinfo : EIATTR_KPARAM_INFO
	.align		4
.L_249:
        /*0068*/ 	.byte	0x04, 0x17
        /*006a*/ 	.short	(.L_251 - .L_250)
.L_250:
        /*006c*/ 	.word	0x00000000
        /*0070*/ 	.short	0x0005
        /*0072*/ 	.short	0x0014
        /*0074*/ 	.byte	0x00, 0xf0, 0x11, 0x00


	//----- nvinfo : EIATTR_KPARAM_INFO
	.align		4
.L_251:
        /*0078*/ 	.byte	0x04, 0x17
        /*007a*/ 	.short	(.L_253 - .L_252)
.L_252:
        /*007c*/ 	.word	0x00000000
        /*0080*/ 	.short	0x0004
        /*0082*/ 	.short	0x0010
        /*0084*/ 	.byte	0x00, 0xf0, 0x11, 0x00


	//----- nvinfo : EIATTR_KPARAM_INFO
	.align		4
.L_253:
        /*0088*/ 	.byte	0x04, 0x17
        /*008a*/ 	.short	(.L_255 - .L_254)
.L_254:
        /*008c*/ 	.word	0x00000000
        /*0090*/ 	.short	0x0003
        /*0092*/ 	.short	0x000c
        /*0094*/ 	.byte	0x00, 0xf0, 0x11, 0x00


	//----- nvinfo : EIATTR_KPARAM_INFO
	.align		4
.L_255:
        /*0098*/ 	.byte	0x04, 0x17
        /*009a*/ 	.short	(.L_257 - .L_256)
.L_256:
        /*009c*/ 	.word	0x00000000
        /*00a0*/ 	.short	0x0002
        /*00a2*/ 	.short	0x0008
        /*00a4*/ 	.byte	0x00, 0xf0, 0x11, 0x00


	//----- nvinfo : EIATTR_KPARAM_INFO
	.align		4
.L_257:
        /*00a8*/ 	.byte	0x04, 0x17
        /*00aa*/ 	.short	(.L_259 - .L_258)
.L_258:
        /*00ac*/ 	.word	0x00000000
        /*00b0*/ 	.short	0x0001
        /*00b2*/ 	.short	0x0004
        /*00b4*/ 	.byte	0x00, 0xf0, 0x11, 0x00


	//----- nvinfo : EIATTR_KPARAM_INFO
	.align		4
.L_259:
        /*00b8*/ 	.byte	0x04, 0x17
        /*00ba*/ 	.short	(.L_261 - .L_260)
.L_260:
        /*00bc*/ 	.word	0x00000000
        /*00c0*/ 	.short	0x0000
        /*00c2*/ 	.short	0x0000
        /*00c4*/ 	.byte	0x00, 0xf0, 0x11, 0x00


	//----- nvinfo : EIATTR_SPARSE_MMA_MASK
	.align		4
.L_261:
        /*00c8*/ 	.byte	0x03, 0x50
        /*00ca*/ 	.short	0x0000


	//----- nvinfo : EIATTR_MAXREG_COUNT
	.align		4
        /*00cc*/ 	.byte	0x03, 0x1b
        /*00ce*/ 	.short	0x00ff


	//----- nvinfo : EIATTR_MERCURY_ISA_VERSION
	.align		4
        /*00d0*/ 	.byte	0x03, 0x5f
        /*00d2*/ 	.short	0x0101


	//----- nvinfo : EIATTR_VRC_CTA_INIT_COUNT
	.align		4
        /*00d4*/ 	.byte	0x02, 0x4a
	.zero		1
	.zero		1


	//----- nvinfo : EIATTR_EXIT_INSTR_OFFSETS
	.align		4
        /*00d8*/ 	.byte	0x04, 0x1c
        /*00da*/ 	.short	(.L_263 - .L_262)


	//   ....[0]....
.L_262:
        /*00dc*/ 	.word	0x00000040


	//   ....[1]....
        /*00e0*/ 	.word	0x000014e0


	//----- nvinfo : EIATTR_CRS_STACK_SIZE
	.align		4
.L_263:
        /*00e4*/ 	.byte	0x04, 0x1e
        /*00e6*/ 	.short	(.L_265 - .L_264)
.L_264:
        /*00e8*/ 	.word	0x00000000


	//----- nvinfo : EIATTR_CBANK_PARAM_SIZE
	.align		4
.L_265:
        /*00ec*/ 	.byte	0x03, 0x19
        /*00ee*/ 	.short	0x0048


	//----- nvinfo : EIATTR_PARAM_CBANK
	.align		4
        /*00f0*/ 	.byte	0x04, 0x0a
        /*00f2*/ 	.short	(.L_267 - .L_266)
	.align		4
.L_266:
        /*00f4*/ 	.word	index@(.nv.constant0._Z24depthwise_conv3d_forwardiiiiiiPKiS0_S0_PKfS2_Pf)
        /*00f8*/ 	.short	0x0380
        /*00fa*/ 	.short	0x0048


	//----- nvinfo : EIATTR_SW_WAR
	.align		4
.L_267:
        /*00fc*/ 	.byte	0x04, 0x36
        /*00fe*/ 	.short	(.L_269 - .L_268)
.L_268:
        /*0100*/ 	.word	0x00000008
.L_269:


//--------------------- .nv.callgraph             --------------------------
	.section	.nv.callgraph,"",@"SHT_CUDA_CALLGRAPH"
	.align	4
	.sectionentsize	8
	.align		4
        /*0000*/ 	.word	0x00000000
	.align		4
        /*0004*/ 	.word	0xffffffff
	.align		4
        /*0008*/ 	.word	0x00000000
	.align		4
        /*000c*/ 	.word	0xfffffffe
	.align		4
        /*0010*/ 	.word	0x00000000
	.align		4
        /*0014*/ 	.word	0xfffffffd
	.align		4
        /*0018*/ 	.word	0x00000000
	.align		4
        /*001c*/ 	.word	0xfffffffc


//--------------------- .text._Z31fuzzy_depthwise_filter_backwardiiiiiiPKiS0_S0_PKfS2_S2_Pfii --------------------------
	.section	.text._Z31fuzzy_depthwise_filter_backwardiiiiiiPKiS0_S0_PKfS2_S2_Pfii,"ax",@progbits
	.align	128
        .global         _Z31fuzzy_depthwise_filter_backwardiiiiiiPKiS0_S0_PKfS2_S2_Pfii
        .type           _Z31fuzzy_depthwise_filter_backwardiiiiiiPKiS0_S0_PKfS2_S2_Pfii,@function
        .size           _Z31fuzzy_depthwise_filter_backwardiiiiiiPKiS0_S0_PKfS2_S2_Pfii,(.L_x_245 - _Z31fuzzy_depthwise_filter_backwardiiiiiiPKiS0_S0_PKfS2_S2_Pfii)
        .other          _Z31fuzzy_depthwise_filter_backwardiiiiiiPKiS0_S0_PKfS2_S2_Pfii,@"STO_CUDA_ENTRY STV_DEFAULT"
_Z31fuzzy_depthwise_filter_backwardiiiiiiPKiS0_S0_PKfS2_S2_Pfii:
.text._Z31fuzzy_depthwise_filter_backwardiiiiiiPKiS0_S0_PKfS2_S2_Pfii:
[----:B------:R-:W-:Y:S01]  /*0000*/  LDC R1, c[0x0][0x37c] ;  /* 0x0000df00ff017b82 */ /* 0x000fe20000000800 */
[----:B------:R-:W0:Y:S01]  /*0010*/  S2R R11, SR_TID.X ;  /* 0x00000000000b7919 */ /* 0x000e220000002100 */
[----:B------:R-:W0:Y:S01]  /*0020*/  LDCU UR10, c[0x0][0x3d0] ;  /* 0x00007a00ff0a77ac */ /* 0x000e220008000800 */
[----:B------:R-:W-:Y:S01]  /*0030*/  BSSY.RECONVERGENT B0, `(.L_x_0) ;  /* 0x000000d000007945 */ /* 0x000fe20003800200 */
[----:B0-----:R-:W-:-:S13]  /*0040*/  ISETP.GE.AND P0, PT, R11, UR10, PT ;  /* 0x0000000a0b007c0c */ /* 0x001fda000bf06270 */
[----:B------:R-:W-:Y:S05]  /*0050*/  @P0 BRA `(.L_x_1) ;  /* 0x0000000000280947 */ /* 0x000fea0003800000 */
[----:B------:R-:W0:Y:S01]  /*0060*/  S2R R3, SR_CgaCtaId ;  /* 0x0000000000037919 */ /* 0x000e220000008800 */
[----:B------:R-:W1:Y:S01]  /*0070*/  LDC R5, c[0x0][0x360] ;  /* 0x0000d800ff057b82 */ /* 0x000e620000000800 */
[----:B------:R-:W-:Y:S01]  /*0080*/  MOV R2, 0x400 ;  /* 0x0000040000027802 */ /* 0x000fe20000000f00 */
[----:B------:R-:W-:-:S03]  /*0090*/  IMAD.MOV.U32 R0, RZ, RZ, R11 ;  /* 0x000000ffff007224 */ /* 0x000fc600078e000b */
[----:B0-----:R-:W-:-:S07]  /*00a0*/  LEA R3, R3, R2, 0x18 ;  /* 0x0000000203037211 */ /* 0x001fce00078ec0ff */
.L_x_2:
[----:B------:R-:W-:Y:S02]  /*00b0*/  IMAD R2, R0, 0x4, R3 ;  /* 0x0000000400027824 */ /* 0x000fe400078e0203 */
[----:B-1----:R-:W-:-:S03]  /*00c0*/  IMAD.IADD R0, R5, 0x1, R0 ;  /* 0x0000000105007824 */ /* 0x002fc600078e0200 */
[----:B------:R0:W-:Y:S02]  /*00d0*/  STS [R2], RZ ;  /* 0x000000ff02007388 */ /* 0x0001e40000000800 */
[----:B------:R-:W-:-:S13]  /*00e0*/  ISETP.GE.AND P0, PT, R0, UR10, PT ;  /* 0x0000000a00007c0c */ /* 0x000fda000bf06270 */
[----:B0-----:R-:W-:Y:S05]  /*00f0*/  @!P0 BRA `(.L_x_2) ;  /* 0xfffffffc00ec8947 */ /* 0x001fea000383ffff */
.L_x_1:
[----:B------:R-:W-:Y:S05]  /*0100*/  BSYNC.RECONVERGENT B0 ;  /* 0x0000000000007941 */ /* 0x000fea0003800200 */
.L_x_0:
[----:B------:R-:W0:Y:S01]  /*0110*/  S2UR UR5, SR_CTAID.X ;  /* 0x00000000000579c3 */ /* 0x000e220000002500 */
[----:B------:R-:W0:Y:S01]  /*0120*/  LDCU UR4, c[0x0][0x380] ;  /* 0x00007000ff0477ac */ /* 0x000e220008000800 */
[----:B------:R-:W1:Y:S01]  /*0130*/  LDCU.64 UR8, c[0x0][0x358] ;  /* 0x00006b00ff0877ac */ /* 0x000e620008000a00 */
[----:B0-----:R-:W-:-:S05]  /*0140*/  UISETP.GE.AND UP0, UPT, UR5, UR4, UPT ;  /* 0x000000040500728c */ /* 0x001fca000bf06270 */
[----:B------:R-:W-:Y:S06]  /*0150*/  BAR.SYNC.DEFER_BLOCKING 0x0 ;  /* 0x0000000000007b1d */ /* 0x000fec0000010000 */
[----:B-1----:R-:W-:Y:S05]  /*0160*/  BRA.U UP0, `(.L_x_3) ;  /* 0x0000000d00607547 */ /* 0x002fea000b800000 */
[----:B------:R-:W0:Y:S01]  /*0170*/  LDC.64 R2, c[0x0][0x388] ;  /* 0x0000e200ff027b82 */ /* 0x000e220000000a00 */
[----:B------:R-:W0:Y:S01]  /*0180*/  LDCU UR11, c[0x0][0x390] ;  /* 0x00007200ff0b77ac */ /* 0x000e220008000800 */
[----:B------:R-:W-:Y:S01]  /*0190*/  MOV R9, UR5 ;  /* 0x0000000500097c02 */ /* 0x000fe20008000f00 */
[----:B------:R-:W1:Y:S05]  /*01a0*/  LDCU UR4, c[0x0][0x3d4] ;  /* 0x00007a80ff0477ac */ /* 0x000e6a0008000800 */
[----:B------:R-:W2:Y:S08]  /*01b0*/  S2UR UR6, SR_CTAID.Y ;  /* 0x00000000000679c3 */ /* 0x000eb00000002600 */
[----:B------:R-:W2:Y:S01]  /*01c0*/  LDC R8, c[0x0][0x360] ;  /* 0x0000d800ff087b82 */ /* 0x000ea20000000800 */
[----:B------:R-:W3:Y:S01]  /*01d0*/  LDCU UR7, c[0x0][0x374] ;  /* 0x00006e80ff0777ac */ /* 0x000ee20008000800 */
[----:B-1----:R-:W-:Y:S01]  /*01e0*/  UIADD3 UR4, UPT, UPT, UR10, UR4, URZ ;  /* 0x000000040a047290 */ /* 0x002fe2000fffe0ff */
[----:B0-----:R-:W-:-:S02]  /*01f0*/  IMAD R20, R3, UR11, RZ ;  /* 0x0000000b03147c24 */ /* 0x001fc4000f8e02ff */
[----:B------:R-:W-:Y:S02]  /*0200*/  IMAD.SHL.U32 R12, R2, 0x4, RZ ;  /* 0x00000004020c7824 */ /* 0x000fe400078e00ff */
[----:B------:R-:W-:Y:S02]  /*0210*/  IMAD R10, R20, R2, RZ ;  /* 0x00000002140a7224 */ /* 0x000fe400078e02ff */
[C---:B--2---:R-:W-:Y:S02]  /*0220*/  IMAD R7, R8.reuse, UR6, R11 ;  /* 0x0000000608077c24 */ /* 0x044fe4000f8e020b */
[----:B---3--:R-:W-:-:S07]  /*0230*/  IMAD R8, R8, UR7, RZ ;  /* 0x0000000708087c24 */ /* 0x008fce000f8e02ff */
.L_x_24:
[----:B------:R-:W-:Y:S01]  /*0240*/  ISETP.GE.AND P0, PT, R7, R10, PT ;  /* 0x0000000a0700720c */ /* 0x000fe20003f06270 */
[----:B------:R-:W-:-:S12]  /*0250*/  BSSY B1, `(.L_x_4) ;  /* 0x00000c4000017945 */ /* 0x000fd80003800000 */
[----:B------:R-:W-:Y:S05]  /*0260*/  @P0 BRA `(.L_x_5) ;  /* 0x0000000c00080947 */ /* 0x000fea0003800000 */
[----:B------:R-:W0:Y:S01]  /*0270*/  LDCU UR6, c[0x0][0x388] ;  /* 0x00007100ff0677ac */ /* 0x000e220008000800 */
[----:B------:R-:W-:Y:S01]  /*0280*/  IMAD.MOV.U32 R5, RZ, RZ, R7 ;  /* 0x000000ffff057224 */ /* 0x000fe200078e0007 */
[----:B------:R-:W1:Y:S01]  /*0290*/  LDCU UR5, c[0x0][0x394] ;  /* 0x00007280ff0577ac */ /* 0x000e620008000800 */
[----:B0-----:R-:W-:-:S04]  /*02a0*/  IMAD R6, R9, UR6, RZ ;  /* 0x0000000609067c24 */ /* 0x001fc8000f8e02ff */
[----:B-1----:R-:W-:-:S07]  /*02b0*/  IMAD R4, R6, UR5, RZ ;  /* 0x0000000506047c24 */ /* 0x002fce000f8e02ff */
.L_x_23:
[-C--:B------:R-:W-:Y:S02]  /*02c0*/  IABS R15, R20.reuse ;  /* 0x00000014000f7213 */ /* 0x080fe40000000000 */
[----:B------:R-:W-:Y:S02]  /*02d0*/  IABS R16, R5 ;  /* 0x0000000500107213 */ /* 0x000fe40000000000 */
[----:B------:R-:W0:Y:S01]  /*02e0*/  I2F.RP R0, R15 ;  /* 0x0000000f00007306 */ /* 0x000e220000209400 */
[----:B------:R-:W-:-:S07]  /*02f0*/  IABS R17, R20 ;  /* 0x0000001400117213 */ /* 0x000fce0000000000 */
[----:B0-----:R-:W0:Y:S02]  /*0300*/  MUFU.RCP R0, R0 ;  /* 0x0000000000007308 */ /* 0x001e240000001000 */
[----:B0-----:R-:W-:Y:S02]  /*0310*/  VIADD R2, R0, 0xffffffe ;  /* 0x0ffffffe00027836 */ /* 0x001fe40000000000 */
[----:B------:R-:W-:-:S04]  /*0320*/  IMAD.MOV R0, RZ, RZ, -R17 ;  /* 0x000000ffff007224 */ /* 0x000fc800078e0a11 */
[----:B------:R0:W1:Y:S02]  /*0330*/  F2I.FTZ.U32.TRUNC.NTZ R3, R2 ;  /* 0x0000000200037305 */ /* 0x000064000021f000 */
[----:B0-----:R-:W-:Y:S02]  /*0340*/  IMAD.MOV.U32 R2, RZ, RZ, RZ ;  /* 0x000000ffff027224 */ /* 0x001fe400078e00ff */
[----:B-1----:R-:W-:-:S04]  /*0350*/  IMAD.MOV R14, RZ, RZ, -R3 ;  /* 0x000000ffff0e7224 */ /* 0x002fc800078e0a03 */
[----:B------:R-:W-:Y:S01]  /*0360*/  IMAD R13, R14, R15, RZ ;  /* 0x0000000f0e0d7224 */ /* 0x000fe200078e02ff */
[----:B------:R-:W-:-:S03]  /*0370*/  MOV R14, R16 ;  /* 0x00000010000e7202 */ /* 0x000fc60000000f00 */
[----:B------:R-:W-:-:S06]  /*0380*/  IMAD.HI.U32 R3, R3, R13, R2 ;  /* 0x0000000d03037227 */ /* 0x000fcc00078e0002 */
[----:B------:R-:W-:Y:S02]  /*0390*/  IMAD.HI.U32 R13, R3, R14, RZ ;  /* 0x0000000e030d7227 */ /* 0x000fe400078e00ff */
[----:B------:R-:W0:Y:S02]  /*03a0*/  LDC.64 R2, c[0x0][0x3a0] ;  /* 0x0000e800ff027b82 */ /* 0x000e240000000a00 */
[----:B------:R-:W-:-:S05]  /*03b0*/  IMAD R0, R13, R0, R14 ;  /* 0x000000000d007224 */ /* 0x000fca00078e020e */
[----:B------:R-:W-:-:S13]  /*03c0*/  ISETP.GT.U32.AND P1, PT, R15, R0, PT ;  /* 0x000000000f00720c */ /* 0x000fda0003f24070 */
[----:B------:R-:W-:Y:S01]  /*03d0*/  @!P1 IMAD.IADD R0, R0, 0x1, -R15 ;  /* 0x0000000100009824 */ /* 0x000fe200078e0a0f */
[----:B------:R-:W-:Y:S02]  /*03e0*/  @!P1 IADD3 R13, PT, PT, R13, 0x1, RZ ;  /* 0x000000010d0d9810 */ /* 0x000fe40007ffe0ff */
[----:B------:R-:W-:Y:S02]  /*03f0*/  ISETP.NE.AND P1, PT, R20, RZ, PT ;  /* 0x000000ff1400720c */ /* 0x000fe40003f25270 */
[----:B------:R-:W-:Y:S02]  /*0400*/  ISETP.GE.U32.AND P0, PT, R0, R15, PT ;  /* 0x0000000f0000720c */ /* 0x000fe40003f06070 */
[----:B------:R-:W-:-:S04]  /*0410*/  LOP3.LUT R0, R5, R20, RZ, 0x3c, !PT ;  /* 0x0000001405007212 */ /* 0x000fc800078e3cff */
[----:B------:R-:W-:-:S07]  /*0420*/  ISETP.GE.AND P2, PT, R0, RZ, PT ;  /* 0x000000ff0000720c */ /* 0x000fce0003f46270 */
[----:B------:R-:W-:-:S06]  /*0430*/  @P0 VIADD R13, R13, 0x1 ;  /* 0x000000010d0d0836 */ /* 0x000fcc0000000000 */
[----:B------:R-:W-:Y:S01]  /*0440*/  @!P2 IMAD.MOV R13, RZ, RZ, -R13 ;  /* 0x000000ffff0da224 */ /* 0x000fe200078e0a0d */
[----:B------:R-:W-:-:S05]  /*0450*/  @!P1 LOP3.LUT R13, RZ, R20, RZ, 0x33, !PT ;  /* 0x00000014ff0d9212 */ /* 0x000fca00078e33ff */
[----:B------:R-:W-:-:S04]  /*0460*/  IMAD.IADD R15, R6, 0x1, R13 ;  /* 0x00000001060f7824 */ /* 0x000fc800078e020d */
[----:B0-----:R-:W-:-:S05]  /*0470*/  IMAD.WIDE R2, R15, 0x4, R2 ;  /* 0x000000040f027825 */ /* 0x001fca00078e0202 */
[----:B------:R-:W2:Y:S01]  /*0480*/  LDG.E R21, desc[UR8][R2.64] ;  /* 0x0000000802157981 */ /* 0x000ea2000c1e1900 */
[----:B------:R-:W-:Y:S01]  /*0490*/  BSSY B0, `(.L_x_6) ;  /* 0x000009c000007945 */ /* 0x000fe20003800000 */
[----:B--2---:R-:W-:-:S13]  /*04a0*/  ISETP.GE.AND P0, PT, R21, 0x1, PT ;  /* 0x000000011500780c */ /* 0x004fda0003f06270 */
[----:B------:R-:W-:Y:S05]  /*04b0*/  @!P0 BRA `(.L_x_7) ;  /* 0x0000000800648947 */ /* 0x000fea0003800000 */
[----:B------:R-:W0:Y:S01]  /*04c0*/  LDC.64 R14, c[0x0][0x390] ;  /* 0x0000e400ff0e7b82 */ /* 0x000e220000000a00 */
[----:B------:R-:W-:Y:S01]  /*04d0*/  IMAD.MOV R3, RZ, RZ, -R13 ;  /* 0x000000ffff037224 */ /* 0x000fe200078e0a0d */
[----:B------:R-:W-:Y:S01]  /*04e0*/  I2FP.F32.U32 R22, R21 ;  /* 0x0000001500167245 */ /* 0x000fe20000201000 */
[----:B------:R-:W-:Y:S02]  /*04f0*/  IMAD.MOV R21, RZ, RZ, -R21 ;  /* 0x000000ffff157224 */ /* 0x000fe400078e0a15 */
[----:B------:R-:W-:-:S05]  /*0500*/  IMAD R3, R20, R3, R5 ;  /* 0x0000000314037224 */ /* 0x000fca00078e0205 */
[----:B------:R-:W-:Y:S02]  /*0510*/  IABS R18, R3 ;  /* 0x0000000300127213 */ /* 0x000fe40000000000 */
[----:B0-----:R-:W-:-:S04]  /*0520*/  IABS R0, R14 ;  /* 0x0000000e00007213 */ /* 0x001fc80000000000 */
[----:B------:R-:W0:Y:S08]  /*0530*/  I2F.RP R2, R0 ;  /* 0x0000000000027306 */ /* 0x000e300000209400 */
[----:B0-----:R-:W0:Y:S02]  /*0540*/  MUFU.RCP R2, R2 ;  /* 0x0000000200027308 */ /* 0x001e240000001000 */
[----:B0-----:R-:W-:-:S06]  /*0550*/  IADD3 R16, PT, PT, R2, 0xffffffe, RZ ;  /* 0x0ffffffe02107810 */ /* 0x001fcc0007ffe0ff */
[----:B------:R0:W1:Y:S02]  /*0560*/  F2I.FTZ.U32.TRUNC.NTZ R17, R16 ;  /* 0x0000001000117305 */ /* 0x000064000021f000 */
[----:B0-----:R-:W-:Y:S02]  /*0570*/  IMAD.MOV.U32 R16, RZ, RZ, RZ ;  /* 0x000000ffff107224 */ /* 0x001fe400078e00ff */
[----:B-1----:R-:W-:-:S04]  /*0580*/  IMAD.MOV R19, RZ, RZ, -R17 ;  /* 0x000000ffff137224 */ /* 0x002fc800078e0a11 */
[----:B------:R-:W-:-:S04]  /*0590*/  IMAD R19, R19, R0, RZ ;  /* 0x0000000013137224 */ /* 0x000fc800078e02ff */
[----:B------:R-:W-:-:S04]  /*05a0*/  IMAD.HI.U32 R17, R17, R19, R16 ;  /* 0x0000001311117227 */ /* 0x000fc800078e0010 */
[----:B------:R-:W-:Y:S02]  /*05b0*/  IMAD R19, R20, R6, R5 ;  /* 0x0000000614137224 */ /* 0x000fe400078e0205 */
[----:B------:R-:W-:-:S05]  /*05c0*/  IMAD.HI.U32 R2, R17, R18, RZ ;  /* 0x0000001211027227 */ /* 0x000fca00078e00ff */
[----:B------:R-:W-:-:S05]  /*05d0*/  IADD3 R17, PT, PT, -R2, RZ, RZ ;  /* 0x000000ff02117210 */ /* 0x000fca0007ffe1ff */
[----:B------:R-:W-:-:S05]  /*05e0*/  IMAD R17, R0, R17, R18 ;  /* 0x0000001100117224 */ /* 0x000fca00078e0212 */
[----:B------:R-:W-:-:S13]  /*05f0*/  ISETP.GT.U32.AND P1, PT, R0, R17, PT ;  /* 0x000000110000720c */ /* 0x000fda0003f24070 */
[----:B------:R-:W-:Y:S02]  /*0600*/  @!P1 IMAD.IADD R17, R17, 0x1, -R0 ;  /* 0x0000000111119824 */ /* 0x000fe400078e0a00 */
[----:B------:R-:W-:Y:S01]  /*0610*/  @!P1 VIADD R2, R2, 0x1 ;  /* 0x0000000102029836 */ /* 0x000fe20000000000 */
[----:B------:R-:W-:Y:S02]  /*0620*/  ISETP.NE.AND P1, PT, R14, RZ, PT ;  /* 0x000000ff0e00720c */ /* 0x000fe40003f25270 */
[----:B------:R-:W-:Y:S02]  /*0630*/  ISETP.GE.U32.AND P0, PT, R17, R0, PT ;  /* 0x000000001100720c */ /* 0x000fe40003f06070 */
[----:B------:R-:W0:Y:S01]  /*0640*/  LDC.64 R16, c[0x0][0x3c0] ;  /* 0x0000f000ff107b82 */ /* 0x000e220000000a00 */
[----:B------:R-:W-:-:S04]  /*0650*/  LOP3.LUT R0, R3, R14, RZ, 0x3c, !PT ;  /* 0x0000000e03007212 */ /* 0x000fc800078e3cff */
[----:B------:R-:W-:Y:S02]  /*0660*/  ISETP.GE.AND P2, PT, R0, RZ, PT ;  /* 0x000000ff0000720c */ /* 0x000fe40003f46270 */
[----:B------:R-:W-:-:S04]  /*0670*/  SHF.L.U32 R0, R13, 0x2, RZ ;  /* 0x000000020d007819 */ /* 0x000fc800000006ff */
[----:B------:R-:W-:Y:S02]  /*0680*/  @P0 VIADD R2, R2, 0x1 ;  /* 0x0000000102020836 */ /* 0x000fe40000000000 */
[----:B------:R-:W-:Y:S02]  /*0690*/  IMAD R18, R12, R9, R0 ;  /* 0x000000090c127224 */ /* 0x000fe400078e0200 */
[-C--:B------:R-:W-:Y:S02]  /*06a0*/  IMAD R0, R13, R15.reuse, R4 ;  /* 0x0000000f0d007224 */ /* 0x080fe400078e0204 */
[----:B------:R-:W-:Y:S02]  /*06b0*/  IMAD R13, R18, R15, RZ ;  /* 0x0000000f120d7224 */ /* 0x000fe400078e02ff */
[----:B------:R-:W-:Y:S01]  /*06c0*/  @!P2 IMAD.MOV R2, RZ, RZ, -R2 ;  /* 0x000000ffff02a224 */ /* 0x000fe200078e0a02 */
[----:B------:R-:W-:Y:S01]  /*06d0*/  @!P1 LOP3.LUT R2, RZ, R14, RZ, 0x33, !PT ;  /* 0x0000000eff029212 */ /* 0x000fe200078e33ff */
[----:B0-----:R-:W-:-:S07]  /*06e0*/  IMAD.WIDE R14, R19, 0x4, R16 ;  /* 0x00000004130e7825 */ /* 0x001fce00078e0210 */
.L_x_22:
[----:B------:R-:W0:Y:S02]  /*06f0*/  LDC.64 R16, c[0x0][0x398] ;  /* 0x0000e600ff107b82 */ /* 0x000e240000000a00 */
[----:B0-----:R-:W-:Y:S01]  /*0700*/  IMAD.WIDE R18, R0, 0x4, R16 ;  /* 0x0000000400127825 */ /* 0x001fe200078e0210 */
[----:B------:R-:W-:Y:S05]  /*0710*/  YIELD ;  /* 0x0000000000007946 */ /* 0x000fea0003800000 */
[----:B------:R-:W2:Y:S01]  /*0720*/  LDG.E R18, desc[UR8][R18.64] ;  /* 0x0000000812127981 */ /* 0x000ea2000c1e1900 */
[----:B------:R-:W2:Y:S01]  /*0730*/  LDCU UR5, c[0x0][0x384] ;  /* 0x00007080ff0577ac */ /* 0x000ea20008000800 */
[----:B------:R-:W0:Y:S01]  /*0740*/  LDC.64 R16, c[0x0][0x3b8] ;  /* 0x0000ee00ff107b82 */ /* 0x000e220000000a00 */
[----:B------:R-:W1:Y:S01]  /*0750*/  LDCU UR6, c[0x0][0x38c] ;  /* 0x00007180ff0677ac */ /* 0x000e620008000800 */
[----:B--2---:R-:W-:-:S04]  /*0760*/  IMAD R23, R9, UR5, R18 ;  /* 0x0000000509177c24 */ /* 0x004fc8000f8e0212 */
[----:B-1----:R-:W-:-:S04]  /*0770*/  IMAD R23, R23, UR6, R2 ;  /* 0x0000000617177c24 */ /* 0x002fc8000f8e0202 */
[----:B0-----:R-:W-:Y:S02]  /*0780*/  IMAD.WIDE R16, R23, 0x4, R16 ;  /* 0x0000000417107825 */ /* 0x001fe400078e0210 */
[----:B------:R-:W2:Y:S04]  /*0790*/  LDG.E R23, desc[UR8][R14.64] ;  /* 0x000000080e177981 */ /* 0x000ea8000c1e1900 */
[----:B------:R-:W2:Y:S01]  /*07a0*/  LDG.E R16, desc[UR8][R16.64] ;  /* 0x0000000810107981 */ /* 0x000ea2000c1e1900 */
[----:B------:R-:W0:Y:S01]  /*07b0*/  MUFU.RCP R25, R22 ;  /* 0x0000001600197308 */ /* 0x000e220000001000 */
[----:B------:R-:W-:Y:S01]  /*07c0*/  VIADD R21, R21, 0x1 ;  /* 0x0000000115157836 */ /* 0x000fe20000000000 */
[----:B------:R-:W-:Y:S04]  /*07d0*/  BSSY.RECONVERGENT B2, `(.L_x_8) ;  /* 0x000000c000027945 */ /* 0x000fe80003800200 */
[----:B------:R-:W-:Y:S01]  /*07e0*/  ISETP.NE.AND P2, PT, R21, RZ, PT ;  /* 0x000000ff1500720c */ /* 0x000fe20003f45270 */
[----:B0-----:R-:W-:-:S04]  /*07f0*/  FFMA R18, -R22, R25, 1 ;  /* 0x3f80000016127423 */ /* 0x001fc80000000119 */
[----:B------:R-:W-:Y:S01]  /*0800*/  FFMA R18, R25, R18, R25 ;  /* 0x0000001219127223 */ /* 0x000fe20000000019 */
[----:B--2---:R-:W-:-:S04]  /*0810*/  FMUL R19, R23, R16 ;  /* 0x0000001017137220 */ /* 0x004fc80000400000 */
[----:B------:R-:W0:Y:S01]  /*0820*/  FCHK P0, R19, R22 ;  /* 0x0000001613007302 */ /* 0x000e220000000000 */
[----:B------:R-:W-:-:S04]  /*0830*/  FFMA R23, R19, R18, RZ ;  /* 0x0000001213177223 */ /* 0x000fc800000000ff */
[----:B------:R-:W-:-:S04]  /*0840*/  FFMA R24, -R22, R23, R19 ;  /* 0x0000001716187223 */ /* 0x000fc80000000113 */
[----:B------:R-:W-:Y:S01]  /*0850*/  FFMA R23, R18, R24, R23 ;  /* 0x0000001812177223 */ /* 0x000fe20000000017 */
[----:B0-----:R-:W-:Y:S06]  /*0860*/  @!P0 BRA `(.L_x_9) ;  /* 0x0000000000088947 */ /* 0x001fec0003800000 */
[----:B------:R-:W-:-:S07]  /*0870*/  MOV R18, 0x890 ;  /* 0x0000089000127802 */ /* 0x000fce0000000f00 */
[----:B------:R-:W-:Y:S05]  /*0880*/  CALL.REL.NOINC `($__internal_0_$__cuda_sm3x_div_rn_noftz_f32_slowpath) ;  /* 0x0000000400e87944 */ /* 0x000fea0003c00000 */
.L_x_9:
[----:B------:R-:W-:Y:S05]  /*0890*/  BSYNC.RECONVERGENT B2 ;  /* 0x0000000000027941 */ /* 0x000fea0003800200 */
.L_x_8:
[----:B------:R-:W0:Y:S08]  /*08a0*/  LDC.64 R16, c[0x0][0x3b0] ;  /* 0x0000ec00ff107b82 */ /* 0x000e300000000a00 */
[----:B------:R-:W1:Y:S01]  /*08b0*/  LDC.64 R24, c[0x0][0x3a8] ;  /* 0x0000ea00ff187b82 */ /* 0x000e620000000a00 */
[----:B0-----:R-:W-:-:S05]  /*08c0*/  IMAD.WIDE R16, R13, 0x4, R16 ;  /* 0x000000040d107825 */ /* 0x001fca00078e0210 */
[----:B------:R-:W2:Y:S01]  /*08d0*/  LDG.E R18, desc[UR8][R16.64] ;  /* 0x0000000810127981 */ /* 0x000ea2000c1e1900 */
[----:B------:R-:W-:Y:S01]  /*08e0*/  BSSY.RECONVERGENT B2, `(.L_x_10) ;  /* 0x0000014000027945 */ /* 0x000fe20003800200 */
[----:B-1----:R-:W-:Y:S01]  /*08f0*/  IMAD.WIDE R24, R13, 0x4, R24 ;  /* 0x000000040d187825 */ /* 0x002fe200078e0218 */
[----:B--2---:R-:W-:-:S13]  /*0900*/  FSETP.GT.AND P0, PT, R18, RZ, PT ;  /* 0x000000ff1200720b */ /* 0x004fda0003f04000 */
[----:B------:R-:W-:Y:S05]  /*0910*/  @!P0 BRA `(.L_x_11) ;  /* 0x0000000000408947 */ /* 0x000fea0003800000 */
[----:B------:R-:W2:Y:S01]  /*0920*/  LDG.E R19, desc[UR8][R24.64] ;  /* 0x0000000818137981 */ /* 0x000ea2000c1e1900 */
[----:B------:R-:W0:Y:S01]  /*0930*/  LDC R26, c[0x0][0x3d4] ;  /* 0x0000f500ff1a7b82 */ /* 0x000e220000000800 */
[----:B--2---:R-:W-:-:S05]  /*0940*/  IMAD R19, R20, R19, R3 ;  /* 0x0000001314137224 */ /* 0x004fca00078e0203 */
[----:B------:R-:W-:-:S04]  /*0950*/  ISETP.GE.AND P0, PT, R19, UR4, PT ;  /* 0x0000000413007c0c */ /* 0x000fc8000bf06270 */
[----:B0-----:R-:W-:-:S13]  /*0960*/  ISETP.LT.OR P0, PT, R19, R26, P0 ;  /* 0x0000001a1300720c */ /* 0x001fda0000701670 */
[----:B------:R-:W-:Y:S05]  /*0970*/  @P0 BRA `(.L_x_11) ;  /* 0x0000000000280947 */ /* 0x000fea0003800000 */
[----:B------:R-:W0:Y:S01]  /*0980*/  S2UR UR6, SR_CgaCtaId ;  /* 0x00000000000679c3 */ /* 0x000e220000008800 */
[----:B------:R-:W-:Y:S01]  /*0990*/  UMOV UR5, 0x400 ;  /* 0x0000040000057882 */ /* 0x000fe20000000000 */
[----:B------:R-:W-:Y:S01]  /*09a0*/  IADD3 R19, PT, PT, R19, -R26, RZ ;  /* 0x8000001a13137210 */ /* 0x000fe20007ffe0ff */
[----:B------:R-:W-:Y:S01]  /*09b0*/  FMUL R27, R18, R23 ;  /* 0x00000017121b7220 */ /* 0x000fe20000400000 */
[----:B0-----:R-:W-:-:S06]  /*09c0*/  ULEA UR5, UR6, UR5, 0x18 ;  /* 0x0000000506057291 */ /* 0x001fcc000f8ec0ff */
[----:B------:R-:W-:-:S07]  /*09d0*/  LEA R26, R19, UR5, 0x2 ;  /* 0x00000005131a7c11 */ /* 0x000fce000f8e10ff */
.L_x_12:
[----:B------:R-:W0:Y:S02]  /*09e0*/  LDS R18, [R26] ;  /* 0x000000001a127984 */ /* 0x000e240000000800 */
[----:B0-----:R-:W-:-:S05]  /*09f0*/  FADD R19, R27, R18 ;  /* 0x000000121b137221 */ /* 0x001fca0000000000 */
[----:B------:R-:W0:Y:S02]  /*0a00*/  ATOMS.CAST.SPIN P0, [R26], R18, R19 ;  /* 0x000000121a00758d */ /* 0x000e240001800013 */
[----:B0-----:R-:W-:Y:S05]  /*0a10*/  @!P0 BRA `(.L_x_12) ;  /* 0xfffffffc00f08947 */ /* 0x001fea000383ffff */
.L_x_11:
[----:B------:R-:W-:Y:S05]  /*0a20*/  BSYNC.RECONVERGENT B2 ;  /* 0x0000000000027941 */ /* 0x000fea0003800200 */
.L_x_10:
[----:B------:R-:W2:Y:S01]  /*0a30*/  LDG.E R26, desc[UR8][R16.64+0x4] ;  /* 0x00000408101a7981 */ /* 0x000ea2000c1e1900 */
[----:B------:R-:W-:Y:S01]  /*0a40*/  BSSY.RECONVERGENT B2, `(.L_x_13) ;  /* 0x0000013000027945 */ /* 0x000fe20003800200 */
        /* <DEDUP_REMOVED lines=10> */
[----:B------:R-:W-:Y:S02]  /*0af0*/  IMAD.IADD R18, R18, 0x1, -R19 ;  /* 0x0000000112127824 */ /* 0x000fe400078e0a13 */
[----:B------:R-:W-:Y:S01]  /*0b00*/  FMUL R27, R26, R23 ;  /* 0x000000171a1b7220 */ /* 0x000fe20000400000 */
[----:B0-----:R-:W-:-:S06]  /*0b10*/  ULEA UR5, UR6, UR5, 0x18 ;  /* 0x0000000506057291 */ /* 0x001fcc000f8ec0ff */
[----:B------:R-:W-:-:S07]  /*0b20*/  LEA R26, R18, UR5, 0x2 ;  /* 0x00000005121a7c11 */ /* 0x000fce000f8e10ff */
.L_x_15:
[----:B------:R-:W0:Y:S02]  /*0b30*/  LDS R18, [R26] ;  /* 0x000000001a127984 */ /* 0x000e240000000800 */
[----:B0-----:R-:W-:-:S05]  /*0b40*/  FADD R19, R27, R18 ;  /* 0x000000121b137221 */ /* 0x001fca0000000000 */
[----:B------:R-:W0:Y:S02]  /*0b50*/  ATOMS.CAST.SPIN P0, [R26], R18, R19 ;  /* 0x000000121a00758d */ /* 0x000e240001800013 */
[----:B0-----:R-:W-:Y:S05]  /*0b60*/  @!P0 BRA `(.L_x_15) ;  /* 0xfffffffc00f08947 */ /* 0x001fea000383ffff */
.L_x_14:
[----:B------:R-:W-:Y:S05]  /*0b70*/  BSYNC.RECONVERGENT B2 ;  /* 0x0000000000027941 */ /* 0x000fea0003800200 */
.L_x_13:
        /* <DEDUP_REMOVED lines=16> */
.L_x_18:
[----:B------:R-:W0:Y:S02]  /*0c80*/  LDS R18, [R26] ;  /* 0x000000001a127984 */ /* 0x000e240000000800 */
[----:B0-----:R-:W-:-:S05]  /*0c90*/  FADD R19, R27, R18 ;  /* 0x000000121b137221 */ /* 0x001fca0000000000 */
[----:B------:R-:W0:Y:S02]  /*0ca0*/  ATOMS.CAST.SPIN P0, [R26], R18, R19 ;  /* 0x000000121a00758d */ /* 0x000e240001800013 */
[----:B0-----:R-:W-:Y:S05]  /*0cb0*/  @!P0 BRA `(.L_x_18) ;  /* 0xfffffffc00f08947 */ /* 0x001fea000383ffff */
.L_x_17:
[----:B------:R-:W-:Y:S05]  /*0cc0*/  BSYNC.RECONVERGENT B2 ;  /* 0x0000000000027941 */ /* 0x000fea0003800200 */
.L_x_16:
        /* <DEDUP_REMOVED lines=16> */
.L_x_21:
[----:B------:R-:W0:Y:S02]  /*0dd0*/  LDS R16, [R18] ;  /* 0x0000000012107984 */ /* 0x000e240000000800 */
[----:B0-----:R-:W-:-:S05]  /*0de0*/  FADD R17, R23, R16 ;  /* 0x0000001017117221 */ /* 0x001fca0000000000 */
[----:B------:R-:W0:Y:S02]  /*0df0*/  ATOMS.CAST.SPIN P0, [R18], R16, R17 ;  /* 0x000000101200758d */ /* 0x000e240001800011 */
[----:B0-----:R-:W-:Y:S05]  /*0e00*/  @!P0 BRA `(.L_x_21) ;  /* 0xfffffffc00f08947 */ /* 0x001fea000383ffff */
.L_x_20:
[----:B------:R-:W-:Y:S05]  /*0e10*/  BSYNC.RECONVERGENT B2 ;  /* 0x0000000000027941 */ /* 0x000fea0003800200 */
.L_x_19:
[----:B------:R-:W-:Y:S01]  /*0e20*/  IADD3 R13, PT, PT, R13, 0x4, RZ ;  /* 0x000000040d0d7810 */ /* 0x000fe20007ffe0ff */
[----:B------:R-:W-:Y:S01]  /*0e30*/  VIADD R0, R0, 0x1 ;  /* 0x0000000100007836 */ /* 0x000fe20000000000 */
[----:B------:R-:W-:Y:S06]  /*0e40*/  @P2 BRA `(.L_x_22) ;  /* 0xfffffff800282947 */ /* 0x000fec000383ffff */
.L_x_7:
[----:B------:R-:W-:Y:S05]  /*0e50*/  BSYNC B0 ;  /* 0x0000000000007941 */ /* 0x000fea0003800000 */
.L_x_6:
[----:B------:R-:W-:-:S05]  /*0e60*/  IMAD.IADD R5, R8, 0x1, R5 ;  /* 0x0000000108057824 */ /* 0x000fca00078e0205 */
[----:B------:R-:W-:-:S13]  /*0e70*/  ISETP.GE.AND P0, PT, R5, R10, PT ;  /* 0x0000000a0500720c */ /* 0x000fda0003f06270 */
[----:B------:R-:W-:Y:S05]  /*0e80*/  @!P0 BRA `(.L_x_23) ;  /* 0xfffffff4000c8947 */ /* 0x000fea000383ffff */
.L_x_5:
[----:B------:R-:W-:Y:S05]  /*0e90*/  BSYNC B1 ;  /* 0x0000000000017941 */ /* 0x000fea0003800000 */
.L_x_4:
[----:B------:R-:W0:Y:S01]  /*0ea0*/  LDCU UR5, c[0x0][0x370] ;  /* 0x00006e00ff0577ac */ /* 0x000e220008000800 */
[----:B------:R-:W1:Y:S01]  /*0eb0*/  LDCU UR6, c[0x0][0x380] ;  /* 0x00007000ff0677ac */ /* 0x000e620008000800 */
[----:B0-----:R-:W-:-:S05]  /*0ec0*/  VIADD R9, R9, UR5 ;  /* 0x0000000509097c36 */ /* 0x001fca0008000000 */
[----:B-1----:R-:W-:-:S13]  /*0ed0*/  ISETP.GE.AND P0, PT, R9, UR6, PT ;  /* 0x0000000609007c0c */ /* 0x002fda000bf06270 */
[----:B------:R-:W-:Y:S05]  /*0ee0*/  @!P0 BRA `(.L_x_24) ;  /* 0xfffffff000d48947 */ /* 0x000fea000383ffff */
.L_x_3:
[----:B------:R-:W0:Y:S01]  /*0ef0*/  LDC R6, c[0x0][0x3d0] ;  /* 0x0000f400ff067b82 */ /* 0x000e220000000800 */
[----:B------:R-:W-:Y:S07]  /*0f00*/  WARPSYNC.ALL ;  /* 0x0000000000007948 */ /* 0x000fee0003800000 */
[----:B------:R-:W-:Y:S01]  /*0f10*/  BAR.SYNC.DEFER_BLOCKING 0x0 ;  /* 0x0000000000007b1d */ /* 0x000fe20000010000 */
[----:B0-----:R-:W-:-:S13]  /*0f20*/  ISETP.GE.AND P0, PT, R11, R6, PT ;  /* 0x000000060b00720c */ /* 0x001fda0003f06270 */
[----:B------:R-:W-:Y:S05]  /*0f30*/  @P0 EXIT ;  /* 0x000000000000094d */ /* 0x000fea0003800000 */
[----:B------:R-:W0:Y:S01]  /*0f40*/  S2UR UR5, SR_CgaCtaId ;  /* 0x00000000000579c3 */ /* 0x000e220000008800 */
[----:B------:R-:W-:Y:S01]  /*0f50*/  UMOV UR4, 0x400 ;  /* 0x0000040000047882 */ /* 0x000fe20000000000 */
[----:B------:R-:W1:Y:S01]  /*0f60*/  LDCU UR6, c[0x0][0x360] ;  /* 0x00006c00ff0677ac */ /* 0x000e620008000800 */
[----:B------:R-:W2:Y:S05]  /*0f70*/  LDCU UR7, c[0x0][0x3d4] ;  /* 0x00007a80ff0777ac */ /* 0x000eaa0008000800 */
[----:B------:R-:W3:Y:S01]  /*0f80*/  LDC.64 R4, c[0x0][0x3c8] ;  /* 0x0000f200ff047b82 */ /* 0x000ee20000000a00 */
[----:B012---:R-:W-:-:S12]  /*0f90*/  ULEA UR4, UR5, UR4, 0x18 ;  /* 0x0000000405047291 */ /* 0x007fd8000f8ec0ff */
.L_x_25:
[C---:B------:R-:W-:Y:S02]  /*0fa0*/  LEA R0, R11.reuse, UR4, 0x2 ;  /* 0x000000040b007c11 */ /* 0x040fe4000f8e10ff */
[----:B0-----:R-:W-:-:S03]  /*0fb0*/  IADD3 R3, PT, PT, R11, UR7, RZ ;  /* 0x000000070b037c10 */ /* 0x001fc6000fffe0ff */
[----:B------:R-:W0:Y:S01]  /*0fc0*/  LDS R7, [R0] ;  /* 0x0000000000077984 */ /* 0x000e220000000800 */
[----:B------:R-:W-:Y:S02]  /*0fd0*/  VIADD R11, R11, UR6 ;  /* 0x000000060b0b7c36 */ /* 0x000fe40008000000 */
[----:B---3--:R-:W-:-:S03]  /*0fe0*/  IMAD.WIDE R2, R3, 0x4, R4 ;  /* 0x0000000403027825 */ /* 0x008fc600078e0204 */
[----:B------:R-:W-:Y:S02]  /*0ff0*/  ISETP.GE.AND P0, PT, R11, R6, PT ;  /* 0x000000060b00720c */ /* 0x000fe40003f06270 */
[----:B0-----:R0:W-:Y:S11]  /*1000*/  REDG.E.ADD.F32.FTZ.RN.STRONG.GPU desc[UR8][R2.64], R7 ;  /* 0x00000007020079a6 */ /* 0x0011f6000c12f308 */
[----:B------:R-:W-:Y:S05]  /*1010*/  @!P0 BRA `(.L_x_25) ;  /* 0xfffffffc00e08947 */ /* 0x000fea000383ffff */
[----:B------:R-:W-:Y:S05]  /*1020*/  EXIT ;  /* 0x000000000000794d */ /* 0x000fea0003800000 */
        .weak           $__internal_0_$__cuda_sm3x_div_rn_noftz_f32_slowpath
        .type           $__internal_0_$__cuda_sm3x_div_rn_noftz_f32_slowpath,@function
        .size           $__internal_0_$__cuda_sm3x_div_rn_noftz_f32_slowpath,(.L_x_245 - $__internal_0_$__cuda_sm3x_div_rn_noftz_f32_slowpath)
$__internal_0_$__cuda_sm3x_div_rn_noftz_f32_slowpath:
[--C-:B------:R-:W-:Y:S01]  /*1030*/  SHF.R.U32.HI R17, RZ, 0x17, R22.reuse ;  /* 0x00000017ff117819 */ /* 0x100fe20000011616 */
[----:B------:R-:W-:Y:S01]  /*1040*/  BSSY.RECONVERGENT B3, `(.L_x_26) ;  /* 0x0000065000037945 */ /* 0x000fe20003800200 */
[----:B------:R-:W-:Y:S01]  /*1050*/  SHF.R.U32.HI R24, RZ, 0x17, R19 ;  /* 0x00000017ff187819 */ /* 0x000fe20000011613 */
[----:B------:R-:W-:Y:S01]  /*1060*/  IMAD.MOV.U32 R25, RZ, RZ, R22 ;  /* 0x000000ffff197224 */ /* 0x000fe200078e0016 */
[----:B------:R-:W-:Y:S02]  /*1070*/  LOP3.LUT R17, R17, 0xff, RZ, 0xc0, !PT ;  /* 0x000000ff11117812 */ /* 0x000fe400078ec0ff */
[----:B------:R-:W-:-:S03]  /*1080*/  LOP3.LUT R24, R24, 0xff, RZ, 0xc0, !PT ;  /* 0x000000ff18187812 */ /* 0x000fc600078ec0ff */
[----:B------:R-:W-:Y:S02]  /*1090*/  VIADD R26, R17, 0xffffffff ;  /* 0xffffffff111a7836 */ /* 0x000fe40000000000 */
[----:B------:R-:W-:-:S03]  /*10a0*/  VIADD R16, R24, 0xffffffff ;  /* 0xffffffff18107836 */ /* 0x000fc60000000000 */
[----:B------:R-:W-:-:S04]  /*10b0*/  ISETP.GT.U32.AND P0, PT, R26, 0xfd, PT ;  /* 0x000000fd1a00780c */ /* 0x000fc80003f04070 */
[----:B------:R-:W-:Y:S02]  /*10c0*/  ISETP.GT.U32.OR P0, PT, R16, 0xfd, P0 ;  /* 0x000000fd1000780c */ /* 0x000fe40000704470 */
[----:B------:R-:W-:-:S11]  /*10d0*/  MOV R16, R19 ;  /* 0x0000001300107202 */ /* 0x000fd60000000f00 */
[----:B------:R-:W-:Y:S01]  /*10e0*/  @!P0 IMAD.MOV.U32 R23, RZ, RZ, RZ ;  /* 0x000000ffff178224 */ /* 0x000fe200078e00ff */
[----:B------:R-:W-:Y:S06]  /*10f0*/  @!P0 BRA `(.L_x_27) ;  /* 0x0000000000608947 */ /* 0x000fec0003800000 */
[----:B------:R-:W-:Y:S02]  /*1100*/  FSETP.GTU.FTZ.AND P1, PT, |R22|, +INF , PT ;  /* 0x7f8000001600780b */ /* 0x000fe40003f3c200 */
[----:B------:R-:W-:-:S04]  /*1110*/  FSETP.GTU.FTZ.AND P0, PT, |R19|, +INF , PT ;  /* 0x7f8000001300780b */ /* 0x000fc80003f1c200 */
[----:B------:R-:W-:-:S13]  /*1120*/  PLOP3.LUT P0, PT, P0, P1, PT, 0xf8, 0x8f ;  /* 0x00000000008f781c */ /* 0x000fda0000703f70 */
[----:B------:R-:W-:Y:S05]  /*1130*/  @P0 BRA `(.L_x_28) ;  /* 0x0000000400500947 */ /* 0x000fea0003800000 */
[----:B------:R-:W-:-:S13]  /*1140*/  LOP3.LUT P0, RZ, R25, 0x7fffffff, R16, 0xc8, !PT ;  /* 0x7fffffff19ff7812 */ /* 0x000fda000780c810 */
[----:B------:R-:W-:Y:S05]  /*1150*/  @!P0 BRA `(.L_x_29) ;  /* 0x0000000400408947 */ /* 0x000fea0003800000 */
[C---:B------:R-:W-:Y:S02]  /*1160*/  FSETP.NEU.FTZ.AND P3, PT, |R19|.reuse, +INF , PT ;  /* 0x7f8000001300780b */ /* 0x040fe40003f7d200 */
[----:B------:R-:W-:Y:S02]  /*1170*/  FSETP.NEU.FTZ.AND P1, PT, |R22|, +INF , PT ;  /* 0x7f8000001600780b */ /* 0x000fe40003f3d200 */
[----:B------:R-:W-:-:S11]  /*1180*/  FSETP.NEU.FTZ.AND P0, PT, |R19|, +INF , PT ;  /* 0x7f8000001300780b */ /* 0x000fd60003f1d200 */
[----:B------:R-:W-:Y:S05]  /*1190*/  @!P1 BRA !P3, `(.L_x_29) ;  /* 0x0000000400309947 */ /* 0x000fea0005800000 */
[----:B------:R-:W-:-:S04]  /*11a0*/  LOP3.LUT P3, RZ, R16, 0x7fffffff, RZ, 0xc0, !PT ;  /* 0x7fffffff10ff7812 */ /* 0x000fc8000786c0ff */
[----:B------:R-:W-:-:S13]  /*11b0*/  PLOP3.LUT P1, PT, P1, P3, PT, 0x2f, 0xf2 ;  /* 0x0000000000f2781c */ /* 0x000fda0000f26577 */
[----:B------:R-:W-:Y:S05]  /*11c0*/  @P1 BRA `(.L_x_30) ;  /* 0x00000004001c1947 */ /* 0x000fea0003800000 */
[----:B------:R-:W-:-:S04]  /*11d0*/  LOP3.LUT P1, RZ, R25, 0x7fffffff, RZ, 0xc0, !PT ;  /* 0x7fffffff19ff7812 */ /* 0x000fc8000782c0ff */
[----:B------:R-:W-:-:S13]  /*11e0*/  PLOP3.LUT P0, PT, P0, P1, PT, 0x2f, 0xf2 ;  /* 0x0000000000f2781c */ /* 0x000fda0000702577 */
[----:B------:R-:W-:Y:S05]  /*11f0*/  @P0 BRA `(.L_x_31) ;  /* 0x0000000400040947 */ /* 0x000fea0003800000 */
[----:B------:R-:W-:Y:S01]  /*1200*/  VIADD R23, R24, 0xffffffff ;  /* 0xffffffff18177836 */ /* 0x000fe20000000000 */
[----:B------:R-:W-:-:S04]  /*1210*/  ISETP.GE.AND P1, PT, R26, RZ, PT ;  /* 0x000000ff1a00720c */ /* 0x000fc80003f26270 */
[----:B------:R-:W-:-:S09]  /*1220*/  ISETP.GE.AND P0, PT, R23, RZ, PT ;  /* 0x000000ff1700720c */ /* 0x000fd20003f06270 */
[----:B------:R-:W-:-:S04]  /*1230*/  @!P1 FFMA R25, R22, 1.84467440737095516160e+19, RZ ;  /* 0x5f80000016199823 */ /* 0x000fc800000000ff */
[----:B------:R-:W-:Y:S01]  /*1240*/  @P0 MOV R23, RZ ;  /* 0x000000ff00170202 */ /* 0x000fe20000000f00 */
[----:B------:R-:W-:Y:S02]  /*1250*/  @!P0 IMAD.MOV.U32 R23, RZ, RZ, -0x40 ;  /* 0xffffffc0ff178424 */ /* 0x000fe400078e00ff */
[----:B------:R-:W-:Y:S02]  /*1260*/  @!P0 FFMA R16, R19, 1.84467440737095516160e+19, RZ ;  /* 0x5f80000013108823 */ /* 0x000fe400000000ff */
[----:B------:R-:W-:-:S07]  /*1270*/  @!P1 VIADD R23, R23, 0x40 ;  /* 0x0000004017179836 */ /* 0x000fce0000000000 */
.L_x_27:
[----:B------:R-:W-:Y:S01]  /*1280*/  LEA R26, R17, 0xc0800000, 0x17 ;  /* 0xc0800000111a7811 */ /* 0x000fe200078eb8ff */
[----:B------:R-:W-:Y:S04]  /*1290*/  BSSY.RECONVERGENT B4, `(.L_x_32) ;  /* 0x0000036000047945 */ /* 0x000fe80003800200 */
[----:B------:R-:W-:Y:S01]  /*12a0*/  IMAD.IADD R26, R25, 0x1, -R26 ;  /* 0x00000001191a7824 */ /* 0x000fe200078e0a1a */
[----:B------:R-:W-:-:S03]  /*12b0*/  IADD3 R25, PT, PT, R24, -0x7f, RZ ;  /* 0xffffff8118197810 */ /* 0x000fc60007ffe0ff */
[----:B------:R0:W1:Y:S01]  /*12c0*/  MUFU.RCP R28, R26 ;  /* 0x0000001a001c7308 */ /* 0x0000620000001000 */
[----:B------:R-:W-:Y:S01]  /*12d0*/  FADD.FTZ R27, -R26, -RZ ;  /* 0x800000ff1a1b7221 */ /* 0x000fe20000010100 */
[C---:B------:R-:W-:Y:S01]  /*12e0*/  IMAD R16, R25.reuse, -0x800000, R16 ;  /* 0xff80000019107824 */ /* 0x040fe200078e0210 */
[----:B0-----:R-:W-:-:S05]  /*12f0*/  IADD3 R26, PT, PT, R25, 0x7f, -R17 ;  /* 0x0000007f191a7810 */ /* 0x001fca0007ffe811 */
[----:B------:R-:W-:Y:S02]  /*1300*/  IMAD.IADD R26, R26, 0x1, R23 ;  /* 0x000000011a1a7824 */ /* 0x000fe400078e0217 */
[----:B-1----:R-:W-:-:S04]  /*1310*/  FFMA R19, R28, R27, 1 ;  /* 0x3f8000001c137423 */ /* 0x002fc8000000001b */
[----:B------:R-:W-:-:S04]  /*1320*/  FFMA R19, R28, R19, R28 ;  /* 0x000000131c137223 */ /* 0x000fc8000000001c */
[----:B------:R-:W-:-:S04]  /*1330*/  FFMA R24, R16, R19, RZ ;  /* 0x0000001310187223 */ /* 0x000fc800000000ff */
[----:B------:R-:W-:-:S04]  /*1340*/  FFMA R28, R27, R24, R16 ;  /* 0x000000181b1c7223 */ /* 0x000fc80000000010 */
[----:B------:R-:W-:-:S04]  /*1350*/  FFMA R24, R19, R28, R24 ;  /* 0x0000001c13187223 */ /* 0x000fc80000000018 */
[----:B------:R-:W-:-:S04]  /*1360*/  FFMA R27, R27, R24, R16 ;  /* 0x000000181b1b7223 */ /* 0x000fc80000000010 */
[----:B------:R-:W-:-:S05]  /*1370*/  FFMA R16, R19, R27, R24 ;  /* 0x0000001b13107223 */ /* 0x000fca0000000018 */
[----:B------:R-:W-:-:S04]  /*1380*/  SHF.R.U32.HI R17, RZ, 0x17, R16 ;  /* 0x00000017ff117819 */ /* 0x000fc80000011610 */
[----:B------:R-:W-:-:S05]  /*1390*/  LOP3.LUT R17, R17, 0xff, RZ, 0xc0, !PT ;  /* 0x000000ff11117812 */ /* 0x000fca00078ec0ff */
[----:B------:R-:W-:-:S04]  /*13a0*/  IMAD.IADD R17, R17, 0x1, R26 ;  /* 0x0000000111117824 */ /* 0x000fc800078e021a */
[----:B------:R-:W-:-:S05]  /*13b0*/  VIADD R23, R17, 0xffffffff ;  /* 0xffffffff11177836 */ /* 0x000fca0000000000 */
[----:B------:R-:W-:-:S13]  /*13c0*/  ISETP.GE.U32.AND P0, PT, R23, 0xfe, PT ;  /* 0x000000fe1700780c */ /* 0x000fda0003f06070 */
[----:B------:R-:W-:Y:S05]  /*13d0*/  @!P0 BRA `(.L_x_33) ;  /* 0x0000000000808947 */ /* 0x000fea0003800000 */
[----:B------:R-:W-:-:S13]  /*13e0*/  ISETP.GT.AND P0, PT, R17, 0xfe, PT ;  /* 0x000000fe1100780c */ /* 0x000fda0003f04270 */
[----:B------:R-:W-:Y:S05]  /*13f0*/  @P0 BRA `(.L_x_34) ;  /* 0x00000000006c0947 */ /* 0x000fea0003800000 */
[----:B------:R-:W-:-:S13]  /*1400*/  ISETP.GE.AND P0, PT, R17, 0x1, PT ;  /* 0x000000011100780c */ /* 0x000fda0003f06270 */
[----:B------:R-:W-:Y:S05]  /*1410*/  @P0 BRA `(.L_x_35) ;  /* 0x0000000000740947 */ /* 0x000fea0003800000 */
[----:B------:R-:W-:Y:S02]  /*1420*/  ISETP.GE.AND P0, PT, R17, -0x18, PT ;  /* 0xffffffe81100780c */ /* 0x000fe40003f06270 */
[----:B------:R-:W-:-:S11]  /*1430*/  LOP3.LUT R16, R16, 0x80000000, RZ, 0xc0, !PT ;  /* 0x8000000010107812 */ /* 0x000fd600078ec0ff */
[----:B------:R-:W-:Y:S05]  /*1440*/  @!P0 BRA `(.L_x_35) ;  /* 0x0000000000688947 */ /* 0x000fea0003800000 */
[-CC-:B------:R-:W-:Y:S01]  /*1450*/  FFMA.RZ R23, R19, R27.reuse, R24.reuse ;  /* 0x0000001b13177223 */ /* 0x180fe2000000c018 */
[C---:B------:R-:W-:Y:S02]  /*1460*/  IADD3 R26, PT, PT, R17.reuse, 0x20, RZ ;  /* 0x00000020111a7810 */ /* 0x040fe40007ffe0ff */
[----:B------:R-:W-:Y:S02]  /*1470*/  ISETP.NE.AND P3, PT, R17, RZ, PT ;  /* 0x000000ff1100720c */ /* 0x000fe40003f65270 */
[----:B------:R-:W-:Y:S01]  /*1480*/  LOP3.LUT R25, R23, 0x7fffff, RZ, 0xc0, !PT ;  /* 0x007fffff17197812 */ /* 0x000fe200078ec0ff */
[CCC-:B------:R-:W-:Y:S01]  /*1490*/  FFMA.RP R23, R19.reuse, R27.reuse, R24.reuse ;  /* 0x0000001b13177223 */ /* 0x1c0fe20000008018 */
[----:B------:R-:W-:Y:S01]  /*14a0*/  FFMA.RM R24, R19, R27, R24 ;  /* 0x0000001b13187223 */ /* 0x000fe20000004018 */
[----:B------:R-:W-:Y:S01]  /*14b0*/  ISETP.NE.AND P1, PT, R17, RZ, PT ;  /* 0x000000ff1100720c */ /* 0x000fe20003f25270 */
[----:B------:R-:W-:Y:S01]  /*14c0*/  IMAD.MOV R17, RZ, RZ, -R17 ;  /* 0x000000ffff117224 */ /* 0x000fe200078e0a11 */
[----:B------:R-:W-:-:S02]  /*14d0*/  LOP3.LUT R25, R25, 0x800000, RZ, 0xfc, !PT ;  /* 0x0080000019197812 */ /* 0x000fc400078efcff */
[----:B------:R-:W-:Y:S02]  /*14e0*/  FSETP.NEU.FTZ.AND P0, PT, R23, R24, PT ;  /* 0x000000181700720b */ /* 0x000fe40003f1d000 */
[----:B------:R-:W-:Y:S02]  /*14f0*/  SHF.L.U32 R26, R25, R26, RZ ;  /* 0x0000001a191a7219 */ /* 0x000fe400000006ff */
[----:B------:R-:W-:Y:S02]  /*1500*/  SEL R24, R17, RZ, P3 ;  /* 0x000000ff11187207 */ /* 0x000fe40001800000 */
[----:B------:R-:W-:Y:S02]  /*1510*/  ISETP.NE.AND P1, PT, R26, RZ, P1 ;  /* 0x000000ff1a00720c */ /* 0x000fe40000f25270 */
[----:B------:R-:W-:Y:S02]  /*1520*/  SHF.R.U32.HI R24, RZ, R24, R25 ;  /* 0x00000018ff187219 */ /* 0x000fe40000011619 */
[----:B------:R-:W-:-:S02]  /*1530*/  PLOP3.LUT P0, PT, P0, P1, PT, 0xf8, 0x8f ;  /* 0x00000000008f781c */ /* 0x000fc40000703f70 */
[----:B------:R-:W-:Y:S02]  /*1540*/  SHF.R.U32.HI R26, RZ, 0x1, R24 ;  /* 0x00000001ff1a7819 */ /* 0x000fe40000011618 */
[----:B------:R-:W-:-:S04]  /*1550*/  SEL R17, RZ, 0x1, !P0 ;  /* 0x00000001ff117807 */ /* 0x000fc80004000000 */
[----:B------:R-:W-:-:S04]  /*1560*/  LOP3.LUT R17, R17, 0x1, R26, 0xf8, !PT ;  /* 0x0000000111117812 */ /* 0x000fc800078ef81a */
[----:B------:R-:W-:-:S05]  /*1570*/  LOP3.LUT R17, R17, R24, RZ, 0xc0, !PT ;  /* 0x0000001811117212 */ /* 0x000fca00078ec0ff */
[----:B------:R-:W-:-:S05]  /*1580*/  IMAD.IADD R17, R26, 0x1, R17 ;  /* 0x000000011a117824 */ /* 0x000fca00078e0211 */
[----:B------:R-:W-:Y:S01]  /*1590*/  LOP3.LUT R16, R17, R16, RZ, 0xfc, !PT ;  /* 0x0000001011107212 */ /* 0x000fe200078efcff */
[----:B------:R-:W-:Y:S06]  /*15a0*/  BRA `(.L_x_35) ;  /* 0x0000000000107947 */ /* 0x000fec0003800000 */
.L_x_34:
[----:B------:R-:W-:-:S04]  /*15b0*/  LOP3.LUT R16, R16, 0x80000000, RZ, 0xc0, !PT ;  /* 0x8000000010107812 */ /* 0x000fc800078ec0ff */
[----:B------:R-:W-:Y:S01]  /*15c0*/  LOP3.LUT R16, R16, 0x7f800000, RZ, 0xfc, !PT ;  /* 0x7f80000010107812 */ /* 0x000fe200078efcff */
[----:B------:R-:W-:Y:S06]  /*15d0*/  BRA `(.L_x_35) ;  /* 0x0000000000047947 */ /* 0x000fec0003800000 */
.L_x_33:
[----:B------:R-:W-:-:S07]  /*15e0*/  IMAD R16, R26, 0x800000, R16 ;  /* 0x008000001a107824 */ /* 0x000fce00078e0210 */
.L_x_35:
[----:B------:R-:W-:Y:S05]  /*15f0*/  BSYNC.RECONVERGENT B4 ;  /* 0x0000000000047941 */ /* 0x000fea0003800200 */
.L_x_32:
[----:B------:R-:W-:Y:S05]  /*1600*/  BRA `(.L_x_36) ;  /* 0x0000000000207947 */ /* 0x000fea0003800000 */
.L_x_31:
[----:B------:R-:W-:-:S04]  /*1610*/  LOP3.LUT R16, R25, 0x80000000, R16, 0x48, !PT ;  /* 0x8000000019107812 */ /* 0x000fc800078e4810 */
[----:B------:R-:W-:Y:S01]  /*1620*/  LOP3.LUT R16, R16, 0x7f800000, RZ, 0xfc, !PT ;  /* 0x7f80000010107812 */ /* 0x000fe200078efcff */
[----:B------:R-:W-:Y:S06]  /*1630*/  BRA `(.L_x_36) ;  /* 0x0000000000147947 */ /* 0x000fec0003800000 */
.L_x_30:
[----:B------:R-:W-:Y:S01]  /*1640*/  LOP3.LUT R16, R25, 0x80000000, R16, 0x48, !PT ;  /* 0x8000000019107812 */ /* 0x000fe200078e4810 */
[----:B------:R-:W-:Y:S06]  /*1650*/  BRA `(.L_x_36) ;  /* 0x00000000000c7947 */ /* 0x000fec0003800000 */
.L_x_29:
[----:B------:R-:W0:Y:S01]  /*1660*/  MUFU.RSQ R16, -QNAN ;  /* 0xffc0000000107908 */ /* 0x000e220000001400 */
[----:B------:R-:W-:Y:S05]  /*1670*/  BRA `(.L_x_36) ;  /* 0x0000000000047947 */ /* 0x000fea0003800000 */
.L_x_28:
[----:B------:R-:W-:-:S07]  /*1680*/  FADD.FTZ R16, R19, R22 ;  /* 0x0000001613107221 */ /* 0x000fce0000010000 */
.L_x_36:
[----:B------:R-:W-:Y:S05]  /*1690*/  BSYNC.RECONVERGENT B3 ;  /* 0x0000000000037941 */ /* 0x000fea0003800200 */
.L_x_26:
[----:B0-----:R-:W-:Y:S01]  /*16a0*/  MOV R23, R16 ;  /* 0x0000001000177202 */ /* 0x001fe20000000f00 */
[----:B------:R-:W-:Y:S02]  /*16b0*/  IMAD.MOV.U32 R16, RZ, RZ, R18 ;  /* 0x000000ffff107224 */ /* 0x000fe400078e0012 */
[----:B------:R-:W-:-:S04]  /*16c0*/  IMAD.MOV.U32 R17, RZ, RZ, 0x0 ;  /* 0x00000000ff117424 */ /* 0x000fc800078e00ff */
[----:B------:R-:W-:Y:S05]  /*16d0*/  RET.REL.NODEC R16 `(_Z31fuzzy_depthwise_filter_backwardiiiiiiPKiS0_S0_PKfS2_S2_Pfii) ;  /* 0xffffffe810487950 */ /* 0x000fea0003c3ffff */
.L_x_37:
[----:B------:R-:W-:-:S00]  /*16e0*/  BRA `(.L_x_37) ;  /* 0xfffffffc00fc7947 */ /* 0x000fc0000383ffff */
[----:B------:R-:W-:-:S00]  /*16f0*/  NOP ;  /* 0x0000000000007918 */ /* 0x000fc00000000000 */
        /* <DEDUP_REMOVED lines=8> */
.L_x_245:


//--------------------- .text._Z30fuzzy_depthwise_input_backwardiiiiiiPKiS0_S0_PKfS2_S2_S2_Pf --------------------------
	.section	.text._Z30fuzzy_depthwise_input_backwardiiiiiiPKiS0_S0_PKfS2_S2_S2_Pf,"ax",@progbits
	.align	128
        .global         _Z30fuzzy_depthwise_input_backwardiiiiiiPKiS0_S0_PKfS2_S2_S2_Pf
        .type           _Z30fuzzy_depthwise_input_backwardiiiiiiPKiS0_S0_PKfS2_S2_S2_Pf,@function
        .size           _Z30fuzzy_depthwise_input_backwardiiiiiiPKiS0_S0_PKfS2_S2_S2_Pf,(.L_x_246 - _Z30fuzzy_depthwise_input_backwardiiiiiiPKiS0_S0_PKfS2_S2_S2_Pf)
        .other          _Z30fuzzy_depthwise_input_backwardiiiiiiPKiS0_S0_PKfS2_S2_S2_Pf,@"STO_CUDA_ENTRY STV_DEFAULT"
_Z30fuzzy_depthwise_input_backwardiiiiiiPKiS0_S0_PKfS2_S2_S2_Pf:
.text._Z30fuzzy_depthwise_input_backwardiiiiiiPKiS0_S0_PKfS2_S2_S2_Pf:
[----:B------:R-:W-:Y:S08]  /*0000*/  LDC R1, c[0x0][0x37c] ;  /* 0x0000df00ff017b82 */ /* 0x000ff00000000800 */
[----:B------:R-:W0:Y:S08]  /*0010*/  S2UR UR4, SR_CTAID.X ;  /* 0x00000000000479c3 */ /* 0x000e300000002500 */
[----:B------:R-:W0:Y:S02]  /*0020*/  LDC R0, c[0x0][0x380] ;  /* 0x0000e000ff007b82 */ /* 0x000e240000000800 */
[----:B0-----:R-:W-:-:S13]  /*0030*/  ISETP.LE.AND P0, PT, R0, UR4, PT ;  /* 0x0000000400007c0c */ /* 0x001fda000bf03270 */
[----:B------:R-:W-:Y:S05]  /*0040*/  @P0 EXIT ;  /* 0x000000000000094d */ /* 0x000fea0003800000 */
[----:B------:R-:W0:Y:S01]  /*0050*/  S2R R5, SR_TID.X ;  /* 0x0000000000057919 */ /* 0x000e220000002100 */
[----:B------:R-:W1:Y:S01]  /*0060*/  LDC.64 R2, c[0x0][0x388] ;  /* 0x0000e200ff027b82 */ /* 0x000e620000000a00 */
[----:B------:R-:W1:Y:S01]  /*0070*/  LDCU UR7, c[0x0][0x390] ;  /* 0x00007200ff0777ac */ /* 0x000e620008000800 */
[----:B------:R-:W-:Y:S01]  /*0080*/  MOV R4, UR4 ;  /* 0x0000000400047c02 */ /* 0x000fe20008000f00 */
[----:B------:R-:W2:Y:S05]  /*0090*/  LDCU.64 UR8, c[0x0][0x358] ;  /* 0x00006b00ff0877ac */ /* 0x000eaa0008000a00 */
[----:B------:R-:W0:Y:S08]  /*00a0*/  S2UR UR5, SR_CTAID.Y ;  /* 0x00000000000579c3 */ /* 0x000e300000002600 */
[----:B------:R-:W0:Y:S01]  /*00b0*/  LDC R6, c[0x0][0x360] ;  /* 0x0000d800ff067b82 */ /* 0x000e220000000800 */
[----:B------:R-:W3:Y:S01]  /*00c0*/  LDCU UR6, c[0x0][0x374] ;  /* 0x00006e80ff0677ac */ /* 0x000ee20008000800 */
[----:B-1----:R-:W-:-:S04]  /*00d0*/  IMAD R3, R3, UR7, RZ ;  /* 0x0000000703037c24 */ /* 0x002fc8000f8e02ff */
[----:B------:R-:W-:Y:S02]  /*00e0*/  IMAD R2, R3, R2, RZ ;  /* 0x0000000203027224 */ /* 0x000fe400078e02ff */
[C---:B0-----:R-:W-:Y:S02]  /*00f0*/  IMAD R5, R6.reuse, UR5, R5 ;  /* 0x0000000506057c24 */ /* 0x041fe4000f8e0205 */
[----:B--23--:R-:W-:-:S07]  /*0100*/  IMAD R6, R6, UR6, RZ ;  /* 0x0000000606067c24 */ /* 0x00cfce000f8e02ff */
.L_x_52:
[----:B------:R-:W-:Y:S01]  /*0110*/  ISETP.GE.AND P0, PT, R5, R2, PT ;  /* 0x000000020500720c */ /* 0x000fe20003f06270 */
[----:B------:R-:W-:-:S12]  /*0120*/  BSSY B0, `(.L_x_38) ;  /* 0x000011b000007945 */ /* 0x000fd80003800000 */
[----:B01----:R-:W-:Y:S05]  /*0130*/  @P0 BRA `(.L_x_39) ;  /* 0x0000001000640947 */ /* 0x003fea0003800000 */
[----:B------:R-:W0:Y:S01]  /*0140*/  LDCU UR4, c[0x0][0x388] ;  /* 0x00007100ff0477ac */ /* 0x000e220008000800 */
[----:B------:R-:W-:Y:S02]  /*0150*/  IMAD.MOV.U32 R8, RZ, RZ, R5 ;  /* 0x000000ffff087224 */ /* 0x000fe400078e0005 */
[----:B0-----:R-:W-:-:S07]  /*0160*/  IMAD R7, R4, UR4, RZ ;  /* 0x0000000404077c24 */ /* 0x001fce000f8e02ff */
.L_x_51:
[-C--:B-1----:R-:W-:Y:S01]  /*0170*/  IABS R9, R3.reuse ;  /* 0x0000000300097213 */ /* 0x082fe20000000000 */
[----:B0-----:R-:W0:Y:S01]  /*0180*/  LDC R19, c[0x0][0x390] ;  /* 0x0000e400ff137b82 */ /* 0x001e220000000800 */
[----:B------:R-:W-:Y:S02]  /*0190*/  IABS R14, R8 ;  /* 0x00000008000e7213 */ /* 0x000fe40000000000 */
[----:B------:R-:W1:Y:S01]  /*01a0*/  I2F.RP R0, R9 ;  /* 0x0000000900007306 */ /* 0x000e620000209400 */
[----:B------:R-:W-:-:S07]  /*01b0*/  IABS R15, R3 ;  /* 0x00000003000f7213 */ /* 0x000fce0000000000 */
[----:B-1----:R-:W1:Y:S02]  /*01c0*/  MUFU.RCP R0, R0 ;  /* 0x0000000000007308 */ /* 0x002e640000001000 */
[----:B-1----:R-:W-:-:S06]  /*01d0*/  IADD3 R10, PT, PT, R0, 0xffffffe, RZ ;  /* 0x0ffffffe000a7810 */ /* 0x002fcc0007ffe0ff */
[----:B------:R1:W2:Y:S02]  /*01e0*/  F2I.FTZ.U32.TRUNC.NTZ R11, R10 ;  /* 0x0000000a000b7305 */ /* 0x0002a4000021f000 */
[----:B-1----:R-:W-:Y:S02]  /*01f0*/  IMAD.MOV.U32 R10, RZ, RZ, RZ ;  /* 0x000000ffff0a7224 */ /* 0x002fe400078e00ff */
[----:B--2---:R-:W-:-:S04]  /*0200*/  IMAD.MOV R12, RZ, RZ, -R11 ;  /* 0x000000ffff0c7224 */ /* 0x004fc800078e0a0b */
[----:B------:R-:W-:Y:S01]  /*0210*/  IMAD R13, R12, R9, RZ ;  /* 0x000000090c0d7224 */ /* 0x000fe200078e02ff */
[----:B------:R-:W-:-:S03]  /*0220*/  MOV R12, R14 ;  /* 0x0000000e000c7202 */ /* 0x000fc60000000f00 */
[----:B------:R-:W-:Y:S01]  /*0230*/  IMAD.HI.U32 R11, R11, R13, R10 ;  /* 0x0000000d0b0b7227 */ /* 0x000fe200078e000a */
[----:B------:R-:W-:-:S05]  /*0240*/  IADD3 R13, PT, PT, RZ, -R15, RZ ;  /* 0x8000000fff0d7210 */ /* 0x000fca0007ffe0ff */
[----:B------:R-:W-:-:S04]  /*0250*/  IMAD.HI.U32 R10, R11, R12, RZ ;  /* 0x0000000c0b0a7227 */ /* 0x000fc800078e00ff */
[----:B------:R-:W-:Y:S02]  /*0260*/  IMAD R0, R10, R13, R12 ;  /* 0x0000000d0a007224 */ /* 0x000fe400078e020c */
[----:B------:R-:W1:Y:S03]  /*0270*/  LDC.64 R12, c[0x0][0x3a0] ;  /* 0x0000e800ff0c7b82 */ /* 0x000e660000000a00 */
        /* <DEDUP_REMOVED lines=8> */
[----:B------:R-:W-:Y:S02]  /*0300*/  @!P2 IADD3 R10, PT, PT, -R10, RZ, RZ ;  /* 0x000000ff0a0aa210 */ /* 0x000fe40007ffe1ff */
[----:B------:R-:W-:-:S05]  /*0310*/  @!P1 LOP3.LUT R10, RZ, R3, RZ, 0x33, !PT ;  /* 0x00000003ff0a9212 */ /* 0x000fca00078e33ff */
[----:B------:R-:W-:-:S04]  /*0320*/  IMAD.IADD R28, R7, 0x1, R10 ;  /* 0x00000001071c7824 */ /* 0x000fc800078e020a */
[----:B-1----:R-:W-:-:S05]  /*0330*/  IMAD.WIDE R12, R28, 0x4, R12 ;  /* 0x000000041c0c7825 */ /* 0x002fca00078e020c */
[----:B------:R1:W2:Y:S01]  /*0340*/  LDG.E R9, desc[UR8][R12.64] ;  /* 0x000000080c097981 */ /* 0x0002a2000c1e1900 */
[----:B0-----:R-:W-:Y:S01]  /*0350*/  IABS R17, R19 ;  /* 0x0000001300117213 */ /* 0x001fe20000000000 */
[----:B------:R-:W-:Y:S05]  /*0360*/  YIELD ;  /* 0x0000000000007946 */ /* 0x000fea0003800000 */
[----:B------:R-:W0:Y:S01]  /*0370*/  I2F.RP R0, R17 ;  /* 0x0000001100007306 */ /* 0x000e220000209400 */
[----:B------:R-:W-:Y:S01]  /*0380*/  IADD3 R11, PT, PT, -R10, RZ, RZ ;  /* 0x000000ff0a0b7210 */ /* 0x000fe20007ffe1ff */
[----:B------:R-:W-:Y:S04]  /*0390*/  BSSY B1, `(.L_x_40) ;  /* 0x00000f0000017945 */ /* 0x000fe80003800000 */
[----:B-1----:R-:W-:-:S02]  /*03a0*/  IMAD R12, R3, R11, R8 ;  /* 0x0000000b030c7224 */ /* 0x002fc400078e0208 */
[----:B0-----:R-:W0:Y:S02]  /*03b0*/  MUFU.RCP R0, R0 ;  /* 0x0000000000007308 */ /* 0x001e240000001000 */
[----:B0-----:R-:W-:Y:S02]  /*03c0*/  IADD3 R14, PT, PT, R0, 0xffffffe, RZ ;  /* 0x0ffffffe000e7810 */ /* 0x001fe40007ffe0ff */
[----:B------:R-:W-:-:S04]  /*03d0*/  IABS R0, R12 ;  /* 0x0000000c00007213 */ /* 0x000fc80000000000 */
[----:B------:R0:W1:Y:S02]  /*03e0*/  F2I.FTZ.U32.TRUNC.NTZ R15, R14 ;  /* 0x0000000e000f7305 */ /* 0x000064000021f000 */
[----:B0-----:R-:W-:Y:S02]  /*03f0*/  HFMA2 R14, -RZ, RZ, 0, 0 ;  /* 0x00000000ff0e7431 */ /* 0x001fe400000001ff */
[----:B-1----:R-:W-:-:S04]  /*0400*/  IMAD.MOV R16, RZ, RZ, -R15 ;  /* 0x000000ffff107224 */ /* 0x002fc800078e0a0f */
[----:B------:R-:W-:-:S04]  /*0410*/  IMAD R11, R16, R17, RZ ;  /* 0x00000011100b7224 */ /* 0x000fc800078e02ff */
[----:B------:R-:W-:-:S06]  /*0420*/  IMAD.HI.U32 R15, R15, R11, R14 ;  /* 0x0000000b0f0f7227 */ /* 0x000fcc00078e000e */
[----:B------:R-:W-:-:S04]  /*0430*/  IMAD.HI.U32 R11, R15, R0, RZ ;  /* 0x000000000f0b7227 */ /* 0x000fc800078e00ff */
[----:B------:R-:W-:-:S04]  /*0440*/  IMAD.MOV R13, RZ, RZ, -R11 ;  /* 0x000000ffff0d7224 */ /* 0x000fc800078e0a0b */
[----:B------:R-:W-:-:S05]  /*0450*/  IMAD R0, R17, R13, R0 ;  /* 0x0000000d11007224 */ /* 0x000fca00078e0200 */
[----:B------:R-:W-:-:S13]  /*0460*/  ISETP.GT.U32.AND P1, PT, R17, R0, PT ;  /* 0x000000001100720c */ /* 0x000fda0003f24070 */
[-C--:B------:R-:W-:Y:S02]  /*0470*/  @!P1 IADD3 R0, PT, PT, R0, -R17.reuse, RZ ;  /* 0x8000001100009210 */ /* 0x080fe40007ffe0ff */
[----:B------:R-:W-:Y:S02]  /*0480*/  @!P1 IADD3 R11, PT, PT, R11, 0x1, RZ ;  /* 0x000000010b0b9810 */ /* 0x000fe40007ffe0ff */
[----:B------:R-:W-:Y:S02]  /*0490*/  ISETP.GE.U32.AND P0, PT, R0, R17, PT ;  /* 0x000000110000720c */ /* 0x000fe40003f06070 */
[----:B------:R-:W-:Y:S02]  /*04a0*/  LOP3.LUT R0, R12, R19, RZ, 0x3c, !PT ;  /* 0x000000130c007212 */ /* 0x000fe400078e3cff */
[----:B------:R-:W-:Y:S02]  /*04b0*/  ISETP.NE.AND P1, PT, R19, RZ, PT ;  /* 0x000000ff1300720c */ /* 0x000fe40003f25270 */
[----:B------:R-:W-:-:S07]  /*04c0*/  ISETP.GE.AND P2, PT, R0, RZ, PT ;  /* 0x000000ff0000720c */ /* 0x000fce0003f46270 */
[----:B------:R-:W-:-:S06]  /*04d0*/  @P0 VIADD R11, R11, 0x1 ;  /* 0x000000010b0b0836 */ /* 0x000fcc0000000000 */
[----:B------:R-:W-:Y:S02]  /*04e0*/  @!P2 IADD3 R11, PT, PT, -R11, RZ, RZ ;  /* 0x000000ff0b0ba210 */ /* 0x000fe40007ffe1ff */
[----:B------:R-:W-:Y:S02]  /*04f0*/  @!P1 LOP3.LUT R11, RZ, R19, RZ, 0x33, !PT ;  /* 0x00000013ff0b9212 */ /* 0x000fe400078e33ff */
[----:B--2---:R-:W-:-:S13]  /*0500*/  ISETP.GE.AND P0, PT, R9, 0x1, PT ;  /* 0x000000010900780c */ /* 0x004fda0003f06270 */
[----:B------:R-:W-:Y:S05]  /*0510*/  @!P0 BRA `(.L_x_41) ;  /* 0x0000000c005c8947 */ /* 0x000fea0003800000 */
[----:B------:R-:W0:Y:S01]  /*0520*/  LDC.64 R14, c[0x0][0x3c8] ;  /* 0x0000f200ff0e7b82 */ /* 0x000e220000000a00 */
[----:B------:R-:W-:Y:S01]  /*0530*/  ISETP.NE.AND P0, PT, R9, 0x1, PT ;  /* 0x000000010900780c */ /* 0x000fe20003f05270 */
[----:B------:R-:W-:Y:S01]  /*0540*/  IMAD R13, R3, R7, R8 ;  /* 0x00000007030d7224 */ /* 0x000fe200078e0208 */
[----:B------:R-:W-:Y:S01]  /*0550*/  BSSY B2, `(.L_x_42) ;  /* 0x000008b000027945 */ /* 0x000fe20003800000 */
[----:B------:R-:W-:-:S04]  /*0560*/  MOV R26, RZ ;  /* 0x000000ff001a7202 */ /* 0x000fc80000000f00 */
[----:B------:R-:W1:Y:S01]  /*0570*/  LDC R17, c[0x0][0x394] ;  /* 0x0000e500ff117b82 */ /* 0x000e620000000800 */
[----:B0-----:R-:W-:Y:S01]  /*0580*/  IMAD.WIDE R14, R13, 0x4, R14 ;  /* 0x000000040d0e7825 */ /* 0x001fe200078e020e */
[----:B------:R-:W-:-:S03]  /*0590*/  I2FP.F32.U32 R13, R9 ;  /* 0x00000009000d7245 */ /* 0x000fc60000201000 */
[----:B-1----:R-:W-:Y:S01]  /*05a0*/  IMAD R27, R10, R17, RZ ;  /* 0x000000110a1b7224 */ /* 0x002fe200078e02ff */
[----:B------:R-:W-:Y:S06]  /*05b0*/  @!P0 BRA `(.L_x_43) ;  /* 0x0000000800108947 */ /* 0x000fec0003800000 */
[----:B------:R-:W0:Y:S01]  /*05c0*/  LDCU UR4, c[0x0][0x388] ;  /* 0x00007100ff0477ac */ /* 0x000e220008000800 */
[----:B------:R-:W-:Y:S01]  /*05d0*/  LOP3.LUT R26, R9, 0x7ffffffe, RZ, 0xc0, !PT ;  /* 0x7ffffffe091a7812 */ /* 0x000fe200078ec0ff */
[----:B------:R-:W-:-:S03]  /*05e0*/  IMAD R28, R28, R17, RZ ;  /* 0x000000111c1c7224 */ /* 0x000fc600078e02ff */
[----:B------:R-:W-:Y:S01]  /*05f0*/  IADD3 R29, PT, PT, -R26, RZ, RZ ;  /* 0x000000ff1a1d7210 */ /* 0x000fe20007ffe1ff */
[----:B0-----:R-:W-:-:S04]  /*0600*/  IMAD R30, R4, UR4, R10 ;  /* 0x00000004041e7c24 */ /* 0x001fc8000f8e020a */
[----:B------:R-:W-:-:S04]  /*0610*/  IMAD.SHL.U32 R30, R30, 0x4, RZ ;  /* 0x000000041e1e7824 */ /* 0x000fc800078e00ff */
[----:B------:R-:W-:-:S07]  /*0620*/  IMAD R30, R30, R17, RZ ;  /* 0x000000111e1e7224 */ /* 0x000fce00078e02ff */
.L_x_48:
[----:B0-----:R-:W0:Y:S08]  /*0630*/  LDC.64 R16, c[0x0][0x3b0] ;  /* 0x0000ec00ff107b82 */ /* 0x001e300000000a00 */
[----:B------:R-:W1:Y:S01]  /*0640*/  LDC.64 R18, c[0x0][0x3a8] ;  /* 0x0000ea00ff127b82 */ /* 0x000e620000000a00 */
[----:B0-----:R-:W-:-:S05]  /*0650*/  IMAD.WIDE R16, R30, 0x4, R16 ;  /* 0x000000041e107825 */ /* 0x001fca00078e0210 */
[----:B------:R-:W2:Y:S04]  /*0660*/  LDG.E R0, desc[UR8][R16.64] ;  /* 0x0000000810007981 */ /* 0x000ea8000c1e1900 */
[----:B------:R-:W3:Y:S04]  /*0670*/  LDG.E R31, desc[UR8][R16.64+0x4] ;  /* 0x00000408101f7981 */ /* 0x000ee8000c1e1900 */
[----:B------:R-:W4:Y:S04]  /*0680*/  LDG.E R32, desc[UR8][R16.64+0x8] ;  /* 0x0000080810207981 */ /* 0x000f28000c1e1900 */
[----:B------:R-:W4:Y:S01]  /*0690*/  LDG.E R35, desc[UR8][R16.64+0xc] ;  /* 0x00000c0810237981 */ /* 0x000f22000c1e1900 */
[----:B-1----:R-:W-:Y:S01]  /*06a0*/  IMAD.WIDE R18, R30, 0x4, R18 ;  /* 0x000000041e127825 */ /* 0x002fe200078e0212 */
[----:B--2---:R-:W-:-:S13]  /*06b0*/  FSETP.GT.AND P0, PT, R0, RZ, PT ;  /* 0x000000ff0000720b */ /* 0x004fda0003f04000 */
[----:B------:R-:W2:Y:S01]  /*06c0*/  @P0 LDG.E R23, desc[UR8][R18.64] ;  /* 0x0000000812170981 */ /* 0x000ea2000c1e1900 */
[----:B---3--:R-:W-:Y:S01]  /*06d0*/  FSETP.GT.AND P1, PT, R31, RZ, PT ;  /* 0x000000ff1f00720b */ /* 0x008fe20003f24000 */
[----:B------:R-:W0:-:S12]  /*06e0*/  @P0 LDC.64 R20, c[0x0][0x3c0] ;  /* 0x0000f000ff140b82 */ /* 0x000e180000000a00 */
[----:B------:R-:W3:Y:S01]  /*06f0*/  @P1 LDG.E R22, desc[UR8][R18.64+0x4] ;  /* 0x0000040812161981 */ /* 0x000ee2000c1e1900 */
[----:B----4-:R-:W-:-:S13]  /*0700*/  FSETP.GT.AND P2, PT, R32, RZ, PT ;  /* 0x000000ff2000720b */ /* 0x010fda0003f44000 */
[----:B------:R-:W4:Y:S01]  /*0710*/  @P2 LDG.E R24, desc[UR8][R18.64+0x8] ;  /* 0x0000080812182981 */ /* 0x000f22000c1e1900 */
[----:B------:R-:W-:-:S13]  /*0720*/  FSETP.GT.AND P3, PT, R35, RZ, PT ;  /* 0x000000ff2300720b */ /* 0x000fda0003f64000 */
[----:B------:R-:W4:Y:S01]  /*0730*/  @P3 LDG.E R34, desc[UR8][R18.64+0xc] ;  /* 0x00000c0812223981 */ /* 0x000f22000c1e1900 */
[----:B--2---:R-:W-:-:S04]  /*0740*/  @P0 IMAD R23, R3, R23, R12 ;  /* 0x0000001703170224 */ /* 0x004fc800078e020c */
[----:B0-----:R-:W-:Y:S02]  /*0750*/  @P0 IMAD.WIDE R36, R23, 0x4, R20 ;  /* 0x0000000417240825 */ /* 0x001fe400078e0214 */
[----:B------:R-:W0:Y:S03]  /*0760*/  @P1 LDC.64 R20, c[0x0][0x3c0] ;  /* 0x0000f000ff141b82 */ /* 0x000e260000000a00 */
[----:B------:R1:W2:Y:S01]  /*0770*/  @P0 LDG.E R33, desc[UR8][R36.64] ;  /* 0x0000000824210981 */ /* 0x0002a2000c1e1900 */
[----:B---3--:R-:W-:-:S04]  /*0780*/  @P1 IMAD R23, R3, R22, R12 ;  /* 0x0000001603171224 */ /* 0x008fc800078e020c */
[----:B0-----:R-:W-:Y:S02]  /*0790*/  @P1 IMAD.WIDE R20, R23, 0x4, R20 ;  /* 0x0000000417141825 */ /* 0x001fe400078e0214 */
[----:B------:R-:W0:Y:S02]  /*07a0*/  @P2 LDC.64 R22, c[0x0][0x3c0] ;  /* 0x0000f000ff162b82 */ /* 0x000e240000000a00 */
[----:B----4-:R-:W-:Y:S02]  /*07b0*/  @P2 IMAD R25, R3, R24, R12 ;  /* 0x0000001803192224 */ /* 0x010fe400078e020c */
[----:B------:R-:W3:Y:S02]  /*07c0*/  @P1 LDG.E R20, desc[UR8][R20.64] ;  /* 0x0000000814141981 */ /* 0x000ee4000c1e1900 */
[----:B0-----:R-:W-:Y:S02]  /*07d0*/  @P2 IMAD.WIDE R22, R25, 0x4, R22 ;  /* 0x0000000419162825 */ /* 0x001fe400078e0216 */
[----:B------:R-:W1:Y:S02]  /*07e0*/  @P3 LDC.64 R24, c[0x0][0x3c0] ;  /* 0x0000f000ff183b82 */ /* 0x000e640000000a00 */
[----:B------:R-:W-:-:S02]  /*07f0*/  @P3 IMAD R34, R3, R34, R12 ;  /* 0x0000002203223224 */ /* 0x000fc400078e020c */
[----:B------:R-:W4:Y:S02]  /*0800*/  @P2 LDG.E R23, desc[UR8][R22.64] ;  /* 0x0000000816172981 */ /* 0x000f24000c1e1900 */
[----:B-1----:R-:W-:Y:S02]  /*0810*/  @P3 IMAD.WIDE R36, R34, 0x4, R24 ;  /* 0x0000000422243825 */ /* 0x002fe400078e0218 */
[----:B------:R-:W0:Y:S01]  /*0820*/  LDC.64 R24, c[0x0][0x398] ;  /* 0x0000e600ff187b82 */ /* 0x000e220000000a00 */
[----:B------:R-:W-:-:S03]  /*0830*/  MOV R34, RZ ;  /* 0x000000ff00227202 */ /* 0x000fc60000000f00 */
[----:B------:R-:W4:Y:S01]  /*0840*/  @P3 LDG.E R36, desc[UR8][R36.64] ;  /* 0x0000000824243981 */ /* 0x000f22000c1e1900 */
[----:B0-----:R-:W-:-:S04]  /*0850*/  IMAD.WIDE R24, R28, 0x4, R24 ;  /* 0x000000041c187825 */ /* 0x001fc800078e0218 */
[----:B--2---:R-:W-:Y:S02]  /*0860*/  @P0 FFMA R34, R0, R33, RZ ;  /* 0x0000002100220223 */ /* 0x004fe400000000ff */
[----:B------:R-:W2:Y:S04]  /*0870*/  LDG.E R0, desc[UR8][R14.64] ;  /* 0x000000080e007981 */ /* 0x000ea8000c1e1900 */
[----:B------:R0:W5:Y:S01]  /*0880*/  LDG.E R33, desc[UR8][R24.64] ;  /* 0x0000000818217981 */ /* 0x000162000c1e1900 */
[----:B---3--:R-:W-:Y:S02]  /*0890*/  @P1 FFMA R34, R31, R20, R34 ;  /* 0x000000141f221223 */ /* 0x008fe40000000022 */
[----:B------:R-:W1:Y:S02]  /*08a0*/  MUFU.RCP R20, R13 ;  /* 0x0000000d00147308 */ /* 0x000e640000001000 */
[----:B----4-:R-:W-:Y:S01]  /*08b0*/  @P2 FFMA R34, R32, R23, R34 ;  /* 0x0000001720222223 */ /* 0x010fe20000000022 */
[----:B-1----:R-:W-:-:S04]  /*08c0*/  FFMA R21, -R13, R20, 1 ;  /* 0x3f8000000d157423 */ /* 0x002fc80000000114 */
[----:B------:R-:W-:Y:S01]  /*08d0*/  FFMA R21, R20, R21, R20 ;  /* 0x0000001514157223 */ /* 0x000fe20000000014 */
[----:B------:R-:W-:Y:S01]  /*08e0*/  @P3 FFMA R34, R35, R36, R34 ;  /* 0x0000002423223223 */ /* 0x000fe20000000022 */
[----:B------:R-:W-:Y:S05]  /*08f0*/  YIELD ;  /* 0x0000000000007946 */ /* 0x000fea0003800000 */
[----:B------:R-:W-:Y:S01]  /*0900*/  BSSY.RECONVERGENT B3, `(.L_x_44) ;  /* 0x000000a000037945 */ /* 0x000fe20003800200 */
[----:B--2---:R-:W-:-:S04]  /*0910*/  FMUL R0, R0, R34 ;  /* 0x0000002200007220 */ /* 0x004fc80000400000 */
[----:B------:R-:W1:Y:S01]  /*0920*/  FCHK P0, R0, R13 ;  /* 0x0000000d00007302 */ /* 0x000e620000000000 */
[----:B------:R-:W-:-:S04]  /*0930*/  FFMA R20, R0, R21, RZ ;  /* 0x0000001500147223 */ /* 0x000fc800000000ff */
[----:B------:R-:W-:-:S04]  /*0940*/  FFMA R22, -R13, R20, R0 ;  /* 0x000000140d167223 */ /* 0x000fc80000000100 */
[----:B------:R-:W-:Y:S01]  /*0950*/  FFMA R23, R21, R22, R20 ;  /* 0x0000001615177223 */ /* 0x000fe20000000014 */
[----:B01----:R-:W-:Y:S06]  /*0960*/  @!P0 BRA `(.L_x_45) ;  /* 0x00000000000c8947 */ /* 0x003fec0003800000 */
[----:B------:R-:W-:-:S07]  /*0970*/  MOV R22, 0x990 ;  /* 0x0000099000167802 */ /* 0x000fce0000000f00 */
[----:B-----5:R-:W-:Y:S05]  /*0980*/  CALL.REL.NOINC `($__internal_1_$__cuda_sm3x_div_rn_noftz_f32_slowpath) ;  /* 0x00000008006c7944 */ /* 0x020fea0003c00000 */
[----:B------:R-:W-:-:S07]  /*0990*/  IMAD.MOV.U32 R23, RZ, RZ, R0 ;  /* 0x000000ffff177224 */ /* 0x000fce00078e0000 */
.L_x_45:
[----:B------:R-:W-:Y:S05]  /*09a0*/  BSYNC.RECONVERGENT B3 ;  /* 0x0000000000037941 */ /* 0x000fea0003800200 */
.L_x_44:
[----:B------:R-:W0:Y:S01]  /*09b0*/  LDCU UR4, c[0x0][0x384] ;  /* 0x00007080ff0477ac */ /* 0x000e220008000800 */
[----:B------:R-:W1:Y:S01]  /*09c0*/  LDC.64 R20, c[0x0][0x3d0] ;  /* 0x0000f400ff147b82 */ /* 0x000e620000000a00 */
[----:B------:R-:W2:Y:S01]  /*09d0*/  LDCU UR5, c[0x0][0x38c] ;  /* 0x00007180ff0577ac */ /* 0x000ea20008000800 */
[----:B0----5:R-:W-:-:S04]  /*09e0*/  IMAD R0, R4, UR4, R33 ;  /* 0x0000000404007c24 */ /* 0x021fc8000f8e0221 */
[----:B--2---:R-:W-:-:S04]  /*09f0*/  IMAD R31, R0, UR5, R11 ;  /* 0x00000005001f7c24 */ /* 0x004fc8000f8e020b */
[----:B-1----:R-:W-:-:S05]  /*0a00*/  IMAD.WIDE R20, R31, 0x4, R20 ;  /* 0x000000041f147825 */ /* 0x002fca00078e0214 */
[----:B------:R0:W-:Y:S04]  /*0a10*/  REDG.E.ADD.F32.FTZ.RN.STRONG.GPU desc[UR8][R20.64], R23 ;  /* 0x00000017140079a6 */ /* 0x0001e8000c12f308 */
[----:B------:R-:W2:Y:S04]  /*0a20*/  LDG.E R0, desc[UR8][R16.64+0x10] ;  /* 0x0000100810007981 */ /* 0x000ea8000c1e1900 */
[----:B------:R-:W3:Y:S04]  /*0a30*/  LDG.E R32, desc[UR8][R16.64+0x14] ;  /* 0x0000140810207981 */ /* 0x000ee8000c1e1900 */
[----:B------:R-:W4:Y:S04]  /*0a40*/  LDG.E R31, desc[UR8][R16.64+0x18] ;  /* 0x00001808101f7981 */ /* 0x000f28000c1e1900 */
[----:B------:R-:W4:Y:S04]  /*0a50*/  LDG.E R34, desc[UR8][R16.64+0x1c] ;  /* 0x00001c0810227981 */ /* 0x000f28000c1e1900 */
[----:B------:R-:W5:Y:S01]  /*0a60*/  LDG.E R25, desc[UR8][R24.64+0x4] ;  /* 0x0000040818197981 */ /* 0x000f62000c1e1900 */
[----:B--2---:R-:W-:-:S13]  /*0a70*/  FSETP.GT.AND P0, PT, R0, RZ, PT ;  /* 0x000000ff0000720b */ /* 0x004fda0003f04000 */
[----:B------:R-:W2:Y:S01]  /*0a80*/  @P0 LDG.E R22, desc[UR8][R18.64+0x10] ;  /* 0x0000100812160981 */ /* 0x000ea2000c1e1900 */
[----:B---3--:R-:W-:Y:S01]  /*0a90*/  FSETP.GT.AND P1, PT, R32, RZ, PT ;  /* 0x000000ff2000720b */ /* 0x008fe20003f24000 */
[----:B0-----:R-:W0:-:S12]  /*0aa0*/  @P0 LDC.64 R20, c[0x0][0x3c0] ;  /* 0x0000f000ff140b82 */ /* 0x001e180000000a00 */
[----:B------:R-:W3:Y:S01]  /*0ab0*/  @P1 LDG.E R35, desc[UR8][R18.64+0x14] ;  /* 0x0000140812231981 */ /* 0x000ee2000c1e1900 */
[----:B----4-:R-:W-:Y:S02]  /*0ac0*/  FSETP.GT.AND P2, PT, R31, RZ, PT ;  /* 0x000000ff1f00720b */ /* 0x010fe40003f44000 */
[----:B------:R-:W-:-:S11]  /*0ad0*/  FSETP.GT.AND P3, PT, R34, RZ, PT ;  /* 0x000000ff2200720b */ /* 0x000fd60003f64000 */
[----:B------:R-:W4:Y:S04]  /*0ae0*/  @P2 LDG.E R33, desc[UR8][R18.64+0x18] ;  /* 0x0000180812212981 */ /* 0x000f28000c1e1900 */
[----:B------:R-:W4:Y:S01]  /*0af0*/  @P3 LDG.E R36, desc[UR8][R18.64+0x1c] ;  /* 0x00001c0812243981 */ /* 0x000f22000c1e1900 */
[----:B--2---:R-:W-:-:S04]  /*0b00*/  @P0 IMAD R23, R3, R22, R12 ;  /* 0x0000001603170224 */ /* 0x004fc800078e020c */
[----:B0-----:R-:W-:Y:S02]  /*0b10*/  @P0 IMAD.WIDE R16, R23, 0x4, R20 ;  /* 0x0000000417100825 */ /* 0x001fe400078e0214 */
[----:B------:R-:W0:Y:S02]  /*0b20*/  @P1 LDC.64 R22, c[0x0][0x3c0] ;  /* 0x0000f000ff161b82 */ /* 0x000e240000000a00 */
[C-C-:B---3--:R-:W-:Y:S02]  /*0b30*/  @P1 IMAD R21, R3.reuse, R35, R12.reuse ;  /* 0x0000002303151224 */ /* 0x148fe400078e020c */
[----:B------:R1:W2:Y:S04]  /*0b40*/  @P0 LDG.E R35, desc[UR8][R16.64] ;  /* 0x0000000810230981 */ /* 0x0002a8000c1e1900 */
[----:B-1----:R-:W1:Y:S01]  /*0b50*/  @P3 LDC.64 R16, c[0x0][0x3c0] ;  /* 0x0000f000ff103b82 */ /* 0x002e620000000a00 */
[----:B----4-:R-:W-:-:S02]  /*0b60*/  @P2 IMAD R33, R3, R33, R12 ;  /* 0x0000002103212224 */ /* 0x010fc400078e020c */
[----:B0-----:R-:W-:-:S05]  /*0b70*/  @P1 IMAD.WIDE R22, R21, 0x4, R22 ;  /* 0x0000000415161825 */ /* 0x001fca00078e0216 */
[----:B------:R-:W0:Y:S01]  /*0b80*/  @P2 LDC.64 R20, c[0x0][0x3c0] ;  /* 0x0000f000ff142b82 */ /* 0x000e220000000a00 */
[----:B------:R-:W-:Y:S01]  /*0b90*/  @P3 IMAD R19, R3, R36, R12 ;  /* 0x0000002403133224 */ /* 0x000fe200078e020c */
[----:B------:R-:W3:Y:S03]  /*0ba0*/  @P1 LDG.E R23, desc[UR8][R22.64] ;  /* 0x0000000816171981 */ /* 0x000ee6000c1e1900 */
[----:B-1----:R-:W-:Y:S02]  /*0bb0*/  @P3 IMAD.WIDE R18, R19, 0x4, R16 ;  /* 0x0000000413123825 */ /* 0x002fe400078e0210 */
[----:B------:R-:W4:Y:S04]  /*0bc0*/  LDG.E R16, desc[UR8][R14.64] ;  /* 0x000000080e107981 */ /* 0x000f28000c1e1900 */
[----:B------:R-:W4:Y:S01]  /*0bd0*/  @P3 LDG.E R18, desc[UR8][R18.64] ;  /* 0x0000000812123981 */ /* 0x000f22000c1e1900 */
[----:B0-----:R-:W-:-:S06]  /*0be0*/  @P2 IMAD.WIDE R20, R33, 0x4, R20 ;  /* 0x0000000421142825 */ /* 0x001fcc00078e0214 */
[----:B------:R-:W4:Y:S01]  /*0bf0*/  @P2 LDG.E R20, desc[UR8][R20.64] ;  /* 0x0000000814142981 */ /* 0x000f22000c1e1900 */
[----:B------:R-:W-:Y:S01]  /*0c00*/  HFMA2 R17, -RZ, RZ, 0, 0 ;  /* 0x00000000ff117431 */ /* 0x000fe200000001ff */
[----:B------:R-:W0:Y:S01]  /*0c10*/  MUFU.RCP R36, R13 ;  /* 0x0000000d00247308 */ /* 0x000e220000001000 */
[----:B------:R-:W-:Y:S01]  /*0c20*/  BSSY.RECONVERGENT B3, `(.L_x_46) ;  /* 0x0000011000037945 */ /* 0x000fe20003800200 */
[----:B--2---:R-:W-:-:S04]  /*0c30*/  @P0 FFMA R17, R0, R35, RZ ;  /* 0x0000002300110223 */ /* 0x004fc800000000ff */
[----:B---3--:R-:W-:Y:S01]  /*0c40*/  @P1 FFMA R17, R32, R23, R17 ;  /* 0x0000001720111223 */ /* 0x008fe20000000011 */
[----:B0-----:R-:W-:-:S04]  /*0c50*/  FFMA R23, -R13, R36, 1 ;  /* 0x3f8000000d177423 */ /* 0x001fc80000000124 */
[----:B------:R-:W-:Y:S01]  /*0c60*/  FFMA R0, R36, R23, R36 ;  /* 0x0000001724007223 */ /* 0x000fe20000000024 */
[----:B----4-:R-:W-:-:S04]  /*0c70*/  @P2 FFMA R17, R31, R20, R17 ;  /* 0x000000141f112223 */ /* 0x010fc80000000011 */
[----:B------:R-:W-:-:S04]  /*0c80*/  @P3 FFMA R17, R34, R18, R17 ;  /* 0x0000001222113223 */ /* 0x000fc80000000011 */
[----:B------:R-:W-:-:S04]  /*0c90*/  FMUL R20, R16, R17 ;  /* 0x0000001110147220 */ /* 0x000fc80000400000 */
[----:B------:R-:W0:Y:S01]  /*0ca0*/  FCHK P0, R20, R13 ;  /* 0x0000000d14007302 */ /* 0x000e220000000000 */
[----:B------:R-:W-:-:S04]  /*0cb0*/  FFMA R16, R0, R20, RZ ;  /* 0x0000001400107223 */ /* 0x000fc800000000ff */
[----:B------:R-:W-:-:S04]  /*0cc0*/  FFMA R17, -R13, R16, R20 ;  /* 0x000000100d117223 */ /* 0x000fc80000000114 */
[----:B------:R-:W-:Y:S01]  /*0cd0*/  FFMA R19, R0, R17, R16 ;  /* 0x0000001100137223 */ /* 0x000fe20000000010 */
[----:B0-----:R-:W-:Y:S06]  /*0ce0*/  @!P0 BRA `(.L_x_47) ;  /* 0x0000000000108947 */ /* 0x001fec0003800000 */
[----:B------:R-:W-:Y:S02]  /*0cf0*/  MOV R0, R20 ;  /* 0x0000001400007202 */ /* 0x000fe40000000f00 */
[----:B------:R-:W-:-:S07]  /*0d00*/  MOV R22, 0xd20 ;  /* 0x00000d2000167802 */ /* 0x000fce0000000f00 */
[----:B-----5:R-:W-:Y:S05]  /*0d10*/  CALL.REL.NOINC `($__internal_1_$__cuda_sm3x_div_rn_noftz_f32_slowpath) ;  /* 0x0000000400887944 */ /* 0x020fea0003c00000 */
[----:B------:R-:W-:-:S07]  /*0d20*/  IMAD.MOV.U32 R19, RZ, RZ, R0 ;  /* 0x000000ffff137224 */ /* 0x000fce00078e0000 */
.L_x_47:
[----:B------:R-:W-:Y:S05]  /*0d30*/  BSYNC.RECONVERGENT B3 ;  /* 0x0000000000037941 */ /* 0x000fea0003800200 */
.L_x_46:
[----:B------:R-:W0:Y:S01]  /*0d40*/  LDCU UR4, c[0x0][0x384] ;  /* 0x00007080ff0477ac */ /* 0x000e220008000800 */
[----:B------:R-:W1:Y:S01]  /*0d50*/  LDC.64 R16, c[0x0][0x3d0] ;  /* 0x0000f400ff107b82 */ /* 0x000e620000000a00 */
[----:B------:R-:W2:Y:S01]  /*0d60*/  LDCU UR5, c[0x0][0x38c] ;  /* 0x00007180ff0577ac */ /* 0x000ea20008000800 */
[----:B------:R-:W-:-:S04]  /*0d70*/  IADD3 R29, PT, PT, R29, 0x2, RZ ;  /* 0x000000021d1d7810 */ /* 0x000fc80007ffe0ff */
[----:B------:R-:W-:Y:S01]  /*0d80*/  ISETP.NE.AND P0, PT, R29, RZ, PT ;  /* 0x000000ff1d00720c */ /* 0x000fe20003f05270 */
[----:B0----5:R-:W-:-:S04]  /*0d90*/  IMAD R0, R4, UR4, R25 ;  /* 0x0000000404007c24 */ /* 0x021fc8000f8e0219 */
[----:B--2---:R-:W-:-:S04]  /*0da0*/  IMAD R21, R0, UR5, R11 ;  /* 0x0000000500157c24 */ /* 0x004fc8000f8e020b */
[----:B-1----:R-:W-:Y:S01]  /*0db0*/  IMAD.WIDE R16, R21, 0x4, R16 ;  /* 0x0000000415107825 */ /* 0x002fe200078e0210 */
[----:B------:R-:W-:-:S04]  /*0dc0*/  IADD3 R30, PT, PT, R30, 0x8, RZ ;  /* 0x000000081e1e7810 */ /* 0x000fc80007ffe0ff */
[----:B------:R0:W-:Y:S01]  /*0dd0*/  REDG.E.ADD.F32.FTZ.RN.STRONG.GPU desc[UR8][R16.64], R19 ;  /* 0x00000013100079a6 */ /* 0x0001e2000c12f308 */
[----:B------:R-:W-:Y:S01]  /*0de0*/  VIADD R28, R28, 0x2 ;  /* 0x000000021c1c7836 */ /* 0x000fe20000000000 */
[----:B------:R-:W-:Y:S06]  /*0df0*/  @P0 BRA `(.L_x_48) ;  /* 0xfffffff8000c0947 */ /* 0x000fec000383ffff */
.L_x_43:
[----:B------:R-:W-:Y:S05]  /*0e00*/  BSYNC B2 ;  /* 0x0000000000027941 */ /* 0x000fea0003800000 */
.L_x_42:
[----:B------:R-:W-:-:S04]  /*0e10*/  LOP3.LUT R9, R9, 0x1, RZ, 0xc0, !PT ;  /* 0x0000000109097812 */ /* 0x000fc800078ec0ff */
[----:B------:R-:W-:-:S13]  /*0e20*/  ISETP.NE.U32.AND P0, PT, R9, 0x1, PT ;  /* 0x000000010900780c */ /* 0x000fda0003f05070 */
[----:B------:R-:W-:Y:S05]  /*0e30*/  @P0 BRA `(.L_x_41) ;  /* 0x0000000400140947 */ /* 0x000fea0003800000 */
[----:B------:R-:W1:Y:S01]  /*0e40*/  LDCU UR4, c[0x0][0x394] ;  /* 0x00007280ff0477ac */ /* 0x000e620008000800 */
[----:B0-----:R-:W0:Y:S01]  /*0e50*/  LDC.64 R16, c[0x0][0x3b0] ;  /* 0x0000ec00ff107b82 */ /* 0x001e220000000a00 */
[----:B------:R-:W2:Y:S07]  /*0e60*/  LDG.E R15, desc[UR8][R14.64] ;  /* 0x000000080e0f7981 */ /* 0x000eae000c1e1900 */
[----:B------:R-:W3:Y:S01]  /*0e70*/  LDC.64 R24, c[0x0][0x3a8] ;  /* 0x0000ea00ff187b82 */ /* 0x000ee20000000a00 */
[----:B-1----:R-:W-:-:S05]  /*0e80*/  IMAD R0, R7, UR4, R26 ;  /* 0x0000000407007c24 */ /* 0x002fca000f8e021a */
[----:B------:R-:W-:-:S04]  /*0e90*/  IADD3 R0, PT, PT, R27, R0, RZ ;  /* 0x000000001b007210 */ /* 0x000fc80007ffe0ff */
[----:B------:R-:W-:-:S05]  /*0ea0*/  SHF.L.U32 R19, R0, 0x2, RZ ;  /* 0x0000000200137819 */ /* 0x000fca00000006ff */
[----:B0-----:R-:W-:-:S05]  /*0eb0*/  IMAD.WIDE R16, R19, 0x4, R16 ;  /* 0x0000000413107825 */ /* 0x001fca00078e0210 */
[----:B------:R-:W4:Y:S04]  /*0ec0*/  LDG.E R0, desc[UR8][R16.64] ;  /* 0x0000000810007981 */ /* 0x000f28000c1e1900 */
[----:B------:R-:W2:Y:S04]  /*0ed0*/  LDG.E R28, desc[UR8][R16.64+0x4] ;  /* 0x00000408101c7981 */ /* 0x000ea8000c1e1900 */
[----:B------:R-:W2:Y:S04]  /*0ee0*/  LDG.E R27, desc[UR8][R16.64+0x8] ;  /* 0x00000808101b7981 */ /* 0x000ea8000c1e1900 */
[----:B------:R-:W2:Y:S01]  /*0ef0*/  LDG.E R9, desc[UR8][R16.64+0xc] ;  /* 0x00000c0810097981 */ /* 0x000ea2000c1e1900 */
[----:B---3--:R-:W-:Y:S01]  /*0f00*/  IMAD.WIDE R24, R19, 0x4, R24 ;  /* 0x0000000413187825 */ /* 0x008fe200078e0218 */
[----:B----4-:R-:W-:-:S02]  /*0f10*/  FSETP.GT.AND P0, PT, R0, RZ, PT ;  /* 0x000000ff0000720b */ /* 0x010fc40003f04000 */
[----:B--2---:R-:W-:Y:S02]  /*0f20*/  FSETP.GT.AND P1, PT, R28, RZ, PT ;  /* 0x000000ff1c00720b */ /* 0x004fe40003f24000 */
[----:B------:R-:W-:Y:S02]  /*0f30*/  FSETP.GT.AND P2, PT, R27, RZ, PT ;  /* 0x000000ff1b00720b */ /* 0x000fe40003f44000 */
[----:B------:R-:W-:-:S07]  /*0f40*/  FSETP.GT.AND P3, PT, R9, RZ, PT ;  /* 0x000000ff0900720b */ /* 0x000fce0003f64000 */
[----:B------:R-:W2:Y:S01]  /*0f50*/  @P0 LDG.E R31, desc[UR8][R24.64] ;  /* 0x00000008181f0981 */ /* 0x000ea2000c1e1900 */
[----:B------:R-:W0:Y:S03]  /*0f60*/  @P0 LDC.64 R20, c[0x0][0x3c0] ;  /* 0x0000f000ff140b82 */ /* 0x000e260000000a00 */
[----:B------:R-:W3:Y:S04]  /*0f70*/  @P1 LDG.E R32, desc[UR8][R24.64+0x4] ;  /* 0x0000040818201981 */ /* 0x000ee8000c1e1900 */
[----:B------:R-:W4:Y:S01]  /*0f80*/  @P2 LDG.E R29, desc[UR8][R24.64+0x8] ;  /* 0x00000808181d2981 */ /* 0x000f22000c1e1900 */
[----:B------:R-:W1:Y:S03]  /*0f90*/  @P1 LDC.64 R22, c[0x0][0x3c0] ;  /* 0x0000f000ff161b82 */ /* 0x000e660000000a00 */
[----:B------:R-:W4:Y:S05]  /*0fa0*/  @P3 LDG.E R30, desc[UR8][R24.64+0xc] ;  /* 0x00000c08181e3981 */ /* 0x000f2a000c1e1900 */
[----:B------:R-:W4:Y:S08]  /*0fb0*/  @P2 LDC.64 R18, c[0x0][0x3c0] ;  /* 0x0000f000ff122b82 */ /* 0x000f300000000a00 */
[----:B------:R-:W4:Y:S01]  /*0fc0*/  @P3 LDC.64 R16, c[0x0][0x3c0] ;  /* 0x0000f000ff103b82 */ /* 0x000f220000000a00 */
[----:B--2---:R-:W-:-:S02]  /*0fd0*/  @P0 IMAD R31, R3, R31, R12 ;  /* 0x0000001f031f0224 */ /* 0x004fc400078e020c */
[----:B---3--:R-:W-:Y:S02]  /*0fe0*/  @P1 IMAD R33, R3, R32, R12 ;  /* 0x0000002003211224 */ /* 0x008fe400078e020c */
[----:B0-----:R-:W-:-:S04]  /*0ff0*/  @P0 IMAD.WIDE R20, R31, 0x4, R20 ;  /* 0x000000041f140825 */ /* 0x001fc800078e0214 */
[----:B-1----:R-:W-:Y:S02]  /*1000*/  @P1 IMAD.WIDE R22, R33, 0x4, R22 ;  /* 0x0000000421161825 */ /* 0x002fe400078e0216 */
[----:B------:R0:W2:Y:S02]  /*1010*/  @P0 LDG.E R21, desc[UR8][R20.64] ;  /* 0x0000000814150981 */ /* 0x0000a4000c1e1900 */
[C-C-:B----4-:R-:W-:Y:S02]  /*1020*/  @P2 IMAD R29, R3.reuse, R29, R12.reuse ;  /* 0x0000001d031d2224 */ /* 0x150fe400078e020c */
[----:B------:R-:W-:Y:S01]  /*1030*/  @P3 IMAD R25, R3, R30, R12 ;  /* 0x0000001e03193224 */ /* 0x000fe200078e020c */
[----:B------:R-:W3:Y:S01]  /*1040*/  @P1 LDG.E R23, desc[UR8][R22.64] ;  /* 0x0000000816171981 */ /* 0x000ee2000c1e1900 */
[----:B------:R-:W-:-:S04]  /*1050*/  @P2 IMAD.WIDE R18, R29, 0x4, R18 ;  /* 0x000000041d122825 */ /* 0x000fc800078e0212 */
[----:B------:R-:W-:Y:S02]  /*1060*/  @P3 IMAD.WIDE R16, R25, 0x4, R16 ;  /* 0x0000000419103825 */ /* 0x000fe400078e0210 */
[----:B------:R-:W4:Y:S01]  /*1070*/  @P2 LDG.E R18, desc[UR8][R18.64] ;  /* 0x0000000812122981 */ /* 0x000f22000c1e1900 */
[----:B------:R-:W1:Y:S03]  /*1080*/  LDC.64 R24, c[0x0][0x398] ;  /* 0x0000e600ff187b82 */ /* 0x000e660000000a00 */
[----:B------:R-:W4:Y:S01]  /*1090*/  @P3 LDG.E R16, desc[UR8][R16.64] ;  /* 0x0000000810103981 */ /* 0x000f22000c1e1900 */
[----:B------:R-:W-:-:S04]  /*10a0*/  IMAD.IADD R29, R7, 0x1, R10 ;  /* 0x00000001071d7824 */ /* 0x000fc800078e020a */
[----:B------:R-:W-:-:S04]  /*10b0*/  IMAD R29, R29, UR4, R26 ;  /* 0x000000041d1d7c24 */ /* 0x000fc8000f8e021a */
[----:B-1----:R-:W-:-:S06]  /*10c0*/  IMAD.WIDE R24, R29, 0x4, R24 ;  /* 0x000000041d187825 */ /* 0x002fcc00078e0218 */
[----:B------:R1:W5:Y:S01]  /*10d0*/  LDG.E R25, desc[UR8][R24.64] ;  /* 0x0000000818197981 */ /* 0x000362000c1e1900 */
[----:B------:R-:W-:Y:S01]  /*10e0*/  MOV R10, RZ ;  /* 0x000000ff000a7202 */ /* 0x000fe20000000f00 */
[----:B0-----:R-:W0:Y:S01]  /*10f0*/  MUFU.RCP R20, R13 ;  /* 0x0000000d00147308 */ /* 0x001e220000001000 */
[----:B------:R-:W-:Y:S01]  /*1100*/  BSSY.RECONVERGENT B2, `(.L_x_49) ;  /* 0x0000011000027945 */ /* 0x000fe20003800200 */
[----:B--2---:R-:W-:-:S04]  /*1110*/  @P0 FFMA R10, R0, R21, RZ ;  /* 0x00000015000a0223 */ /* 0x004fc800000000ff */
[----:B---3--:R-:W-:-:S04]  /*1120*/  @P1 FFMA R10, R28, R23, R10 ;  /* 0x000000171c0a1223 */ /* 0x008fc8000000000a */
[----:B----4-:R-:W-:-:S04]  /*1130*/  @P2 FFMA R10, R27, R18, R10 ;  /* 0x000000121b0a2223 */ /* 0x010fc8000000000a */
[----:B------:R-:W-:-:S04]  /*1140*/  @P3 FFMA R10, R9, R16, R10 ;  /* 0x00000010090a3223 */ /* 0x000fc8000000000a */
[----:B------:R-:W-:Y:S01]  /*1150*/  FMUL R12, R15, R10 ;  /* 0x0000000a0f0c7220 */ /* 0x000fe20000400000 */
[----:B0-----:R-:W-:-:S03]  /*1160*/  FFMA R9, -R13, R20, 1 ;  /* 0x3f8000000d097423 */ /* 0x001fc60000000114 */
[----:B------:R-:W0:Y:S01]  /*1170*/  FCHK P0, R12, R13 ;  /* 0x0000000d0c007302 */ /* 0x000e220000000000 */
[----:B------:R-:W-:-:S04]  /*1180*/  FFMA R0, R20, R9, R20 ;  /* 0x0000000914007223 */ /* 0x000fc80000000014 */
[----:B------:R-:W-:-:S04]  /*1190*/  FFMA R9, R0, R12, RZ ;  /* 0x0000000c00097223 */ /* 0x000fc800000000ff */
[----:B------:R-:W-:-:S04]  /*11a0*/  FFMA R10, -R13, R9, R12 ;  /* 0x000000090d0a7223 */ /* 0x000fc8000000010c */
[----:B------:R-:W-:Y:S01]  /*11b0*/  FFMA R9, R0, R10, R9 ;  /* 0x0000000a00097223 */ /* 0x000fe20000000009 */
[----:B01----:R-:W-:Y:S06]  /*11c0*/  @!P0 BRA `(.L_x_50) ;  /* 0x0000000000108947 */ /* 0x003fec0003800000 */
[----:B------:R-:W-:Y:S02]  /*11d0*/  MOV R0, R12 ;  /* 0x0000000c00007202 */ /* 0x000fe40000000f00 */
[----:B------:R-:W-:-:S07]  /*11e0*/  MOV R22, 0x1200 ;  /* 0x0000120000167802 */ /* 0x000fce0000000f00 */
[----:B-----5:R-:W-:Y:S05]  /*11f0*/  CALL.REL.NOINC `($__internal_1_$__cuda_sm3x_div_rn_noftz_f32_slowpath) ;  /* 0x0000000000507944 */ /* 0x020fea0003c00000 */
[----:B------:R-:W-:-:S07]  /*1200*/  IMAD.MOV.U32 R9, RZ, RZ, R0 ;  /* 0x000000ffff097224 */ /* 0x000fce00078e0000 */
.L_x_50:
[----:B------:R-:W-:Y:S05]  /*1210*/  BSYNC.RECONVERGENT B2 ;  /* 0x0000000000027941 */ /* 0x000fea0003800200 */
.L_x_49:
[----:B------:R-:W0:Y:S01]  /*1220*/  LDCU UR4, c[0x0][0x384] ;  /* 0x00007080ff0477ac */ /* 0x000e220008000800 */
[----:B------:R-:W1:Y:S01]  /*1230*/  LDC.64 R12, c[0x0][0x3d0] ;  /* 0x0000f400ff0c7b82 */ /* 0x000e620000000a00 */
[----:B------:R-:W2:Y:S01]  /*1240*/  LDCU UR5, c[0x0][0x38c] ;  /* 0x00007180ff0577ac */ /* 0x000ea20008000800 */
[----:B0----5:R-:W-:-:S04]  /*1250*/  IMAD R0, R4, UR4, R25 ;  /* 0x0000000404007c24 */ /* 0x021fc8000f8e0219 */
[----:B--2---:R-:W-:-:S04]  /*1260*/  IMAD R11, R0, UR5, R11 ;  /* 0x00000005000b7c24 */ /* 0x004fc8000f8e020b */
[----:B-1----:R-:W-:-:S05]  /*1270*/  IMAD.WIDE R10, R11, 0x4, R12 ;  /* 0x000000040b0a7825 */ /* 0x002fca00078e020c */
[----:B------:R1:W-:Y:S02]  /*1280*/  REDG.E.ADD.F32.FTZ.RN.STRONG.GPU desc[UR8][R10.64], R9 ;  /* 0x000000090a0079a6 */ /* 0x0003e4000c12f308 */
.L_x_41:
[----:B------:R-:W-:Y:S05]  /*1290*/  BSYNC B1 ;  /* 0x0000000000017941 */ /* 0x000fea0003800000 */
.L_x_40:
[----:B------:R-:W-:-:S04]  /*12a0*/  IADD3 R8, PT, PT, R6, R8, RZ ;  /* 0x0000000806087210 */ /* 0x000fc80007ffe0ff */
[----:B------:R-:W-:-:S13]  /*12b0*/  ISETP.GE.AND P0, PT, R8, R2, PT ;  /* 0x000000020800720c */ /* 0x000fda0003f06270 */
[----:B------:R-:W-:Y:S05]  /*12c0*/  @!P0 BRA `(.L_x_51) ;  /* 0xffffffec00a88947 */ /* 0x000fea000383ffff */
.L_x_39:
[----:B------:R-:W-:Y:S05]  /*12d0*/  BSYNC B0 ;  /* 0x0000000000007941 */ /* 0x000fea0003800000 */
.L_x_38:
[----:B------:R-:W2:Y:S01]  /*12e0*/  LDCU UR4, c[0x0][0x370] ;  /* 0x00006e00ff0477ac */ /* 0x000ea20008000800 */
[----:B------:R-:W3:Y:S01]  /*12f0*/  LDCU UR5, c[0x0][0x380] ;  /* 0x00007000ff0577ac */ /* 0x000ee20008000800 */
[----:B--2---:R-:W-:-:S04]  /*1300*/  IADD3 R4, PT, PT, R4, UR4, RZ ;  /* 0x0000000404047c10 */ /* 0x004fc8000fffe0ff */
[----:B---3--:R-:W-:-:S13]  /*1310*/  ISETP.GE.AND P0, PT, R4, UR5, PT ;  /* 0x0000000504007c0c */ /* 0x008fda000bf06270 */
[----:B------:R-:W-:Y:S05]  /*1320*/  @!P0 BRA `(.L_x_52) ;  /* 0xffffffec00788947 */ /* 0x000fea000383ffff */
[----:B------:R-:W-:Y:S05]  /*1330*/  EXIT ;  /* 0x000000000000794d */ /* 0x000fea0003800000 */
        .weak           $__internal_1_$__cuda_sm3x_div_rn_noftz_f32_slowpath
        .type           $__internal_1_$__cuda_sm3x_div_rn_noftz_f32_slowpath,@function
        .size           $__internal_1_$__cuda_sm3x_div_rn_noftz_f32_slowpath,(.L_x_246 - $__internal_1_$__cuda_sm3x_div_rn_noftz_f32_slowpath)
$__internal_1_$__cuda_sm3x_div_rn_noftz_f32_slowpath:
[----:B------:R-:W-:Y:S01]  /*1340*/  SHF.R.U32.HI R20, RZ, 0x17, R13 ;  /* 0x00000017ff147819 */ /* 0x000fe2000001160d */
[----:B------:R-:W-:Y:S01]  /*1350*/  BSSY.RECONVERGENT B4, `(.L_x_53) ;  /* 0x0000063000047945 */ /* 0x000fe20003800200 */
[----:B------:R-:W-:Y:S02]  /*1360*/  SHF.R.U32.HI R35, RZ, 0x17, R0 ;  /* 0x00000017ff237819 */ /* 0x000fe40000011600 */
[----:B------:R-:W-:Y:S02]  /*1370*/  LOP3.LUT R20, R20, 0xff, RZ, 0xc0, !PT ;  /* 0x000000ff14147812 */ /* 0x000fe400078ec0ff */
[----:B------:R-:W-:Y:S02]  /*1380*/  LOP3.LUT R35, R35, 0xff, RZ, 0xc0, !PT ;  /* 0x000000ff23237812 */ /* 0x000fe400078ec0ff */
[----:B------:R-:W-:Y:S01]  /*1390*/  MOV R37, R13 ;  /* 0x0000000d00257202 */ /* 0x000fe20000000f00 */
[----:B------:R-:W-:Y:S01]  /*13a0*/  VIADD R31, R20, 0xffffffff ;  /* 0xffffffff141f7836 */ /* 0x000fe20000000000 */
[----:B------:R-:W-:-:S04]  /*13b0*/  IADD3 R23, PT, PT, R35, -0x1, RZ ;  /* 0xffffffff23177810 */ /* 0x000fc80007ffe0ff */
[----:B------:R-:W-:-:S04]  /*13c0*/  ISETP.GT.U32.AND P0, PT, R31, 0xfd, PT ;  /* 0x000000fd1f00780c */ /* 0x000fc80003f04070 */
[----:B------:R-:W-:-:S13]  /*13d0*/  ISETP.GT.U32.OR P0, PT, R23, 0xfd, P0 ;  /* 0x000000fd1700780c */ /* 0x000fda0000704470 */
        /* <DEDUP_REMOVED lines=18> */
[----:B------:R-:W-:Y:S02]  /*1500*/  ISETP.GE.AND P0, PT, R23, RZ, PT ;  /* 0x000000ff1700720c */ /* 0x000fe40003f06270 */
[----:B------:R-:W-:-:S11]  /*1510*/  ISETP.GE.AND P1, PT, R31, RZ, PT ;  /* 0x000000ff1f00720c */ /* 0x000fd60003f26270 */
[----:B------:R-:W-:Y:S01]  /*1520*/  @P0 MOV R21, RZ ;  /* 0x000000ff00150202 */ /* 0x000fe20000000f00 */
[----:B------:R-:W-:Y:S01]  /*1530*/  @!P0 FFMA R0, R0, 1.84467440737095516160e+19, RZ ;  /* 0x5f80000000008823 */ /* 0x000fe200000000ff */
[----:B------:R-:W-:Y:S01]  /*1540*/  @!P0 MOV R21, 0xffffffc0 ;  /* 0xffffffc000158802 */ /* 0x000fe20000000f00 */
[----:B------:R-:W-:-:S04]  /*1550*/  @!P1 FFMA R37, R13, 1.84467440737095516160e+19, RZ ;  /* 0x5f8000000d259823 */ /* 0x000fc800000000ff */
[----:B------:R-:W-:-:S07]  /*1560*/  @!P1 VIADD R21, R21, 0x40 ;  /* 0x0000004015159836 */ /* 0x000fce0000000000 */
.L_x_54:
[----:B------:R-:W-:Y:S01]  /*1570*/  LEA R32, R20, 0xc0800000, 0x17 ;  /* 0xc080000014207811 */ /* 0x000fe200078eb8ff */
[----:B------:R-:W-:Y:S01]  /*1580*/  BSSY.RECONVERGENT B5, `(.L_x_59) ;  /* 0x0000036000057945 */ /* 0x000fe20003800200 */
[----:B------:R-:W-:Y:S02]  /*1590*/  IADD3 R35, PT, PT, R35, -0x7f, RZ ;  /* 0xffffff8123237810 */ /* 0x000fe40007ffe0ff */
[----:B------:R-:W-:Y:S02]  /*15a0*/  IADD3 R37, PT, PT, -R32, R37, RZ ;  /* 0x0000002520257210 */ /* 0x000fe40007ffe1ff */
[C---:B------:R-:W-:Y:S01]  /*15b0*/  IADD3 R20, PT, PT, R35.reuse, 0x7f, -R20 ;  /* 0x0000007f23147810 */ /* 0x040fe20007ffe814 */
[----:B------:R-:W-:Y:S01]  /*15c0*/  IMAD R0, R35, -0x800000, R0 ;  /* 0xff80000023007824 */ /* 0x000fe200078e0200 */
[----:B------:R-:W0:Y:S01]  /*15d0*/  MUFU.RCP R32, R37 ;  /* 0x0000002500207308 */ /* 0x000e220000001000 */
[----:B------:R-:W-:Y:S02]  /*15e0*/  FADD.FTZ R23, -R37, -RZ ;  /* 0x800000ff25177221 */ /* 0x000fe40000010100 */
[----:B------:R-:W-:-:S02]  /*15f0*/  IMAD.IADD R21, R20, 0x1, R21 ;  /* 0x0000000114157824 */ /* 0x000fc400078e0215 */
[----:B0-----:R-:W-:-:S04]  /*1600*/  FFMA R31, R32, R23, 1 ;  /* 0x3f800000201f7423 */ /* 0x001fc80000000017 */
[----:B------:R-:W-:-:S04]  /*1610*/  FFMA R31, R32, R31, R32 ;  /* 0x0000001f201f7223 */ /* 0x000fc80000000020 */
[----:B------:R-:W-:-:S04]  /*1620*/  FFMA R32, R0, R31, RZ ;  /* 0x0000001f00207223 */ /* 0x000fc800000000ff */
[----:B------:R-:W-:-:S04]  /*1630*/  FFMA R34, R23, R32, R0 ;  /* 0x0000002017227223 */ /* 0x000fc80000000000 */
[----:B------:R-:W-:-:S04]  /*1640*/  FFMA R32, R31, R34, R32 ;  /* 0x000000221f207223 */ /* 0x000fc80000000020 */
[----:B------:R-:W-:-:S04]  /*1650*/  FFMA R23, R23, R32, R0 ;  /* 0x0000002017177223 */ /* 0x000fc80000000000 */
[----:B------:R-:W-:-:S05]  /*1660*/  FFMA R0, R31, R23, R32 ;  /* 0x000000171f007223 */ /* 0x000fca0000000020 */
[----:B------:R-:W-:-:S04]  /*1670*/  SHF.R.U32.HI R20, RZ, 0x17, R0 ;  /* 0x00000017ff147819 */ /* 0x000fc80000011600 */
[----:B------:R-:W-:-:S04]  /*1680*/  LOP3.LUT R20, R20, 0xff, RZ, 0xc0, !PT ;  /* 0x000000ff14147812 */ /* 0x000fc800078ec0ff */
[----:B------:R-:W-:-:S04]  /*1690*/  IADD3 R20, PT, PT, R20, R21, RZ ;  /* 0x0000001514147210 */ /* 0x000fc80007ffe0ff */
[----:B------:R-:W-:-:S04]  /*16a0*/  IADD3 R34, PT, PT, R20, -0x1, RZ ;  /* 0xffffffff14227810 */ /* 0x000fc80007ffe0ff */
        /* <DEDUP_REMOVED lines=9> */
[CCC-:B------:R-:W-:Y:S01]  /*1740*/  FFMA.RZ R34, R31.reuse, R23.reuse, R32.reuse ;  /* 0x000000171f227223 */ /* 0x1c0fe2000000c020 */
[CCC-:B------:R-:W-:Y:S01]  /*1750*/  FFMA.RP R21, R31.reuse, R23.reuse, R32.reuse ;  /* 0x000000171f157223 */ /* 0x1c0fe20000008020 */
[----:B------:R-:W-:Y:S01]  /*1760*/  FFMA.RM R32, R31, R23, R32 ;  /* 0x000000171f207223 */ /* 0x000fe20000004020 */
[----:B------:R-:W-:Y:S02]  /*1770*/  ISETP.NE.AND P2, PT, R20, RZ, PT ;  /* 0x000000ff1400720c */ /* 0x000fe40003f45270 */
[----:B------:R-:W-:Y:S01]  /*1780*/  LOP3.LUT R23, R34, 0x7fffff, RZ, 0xc0, !PT ;  /* 0x007fffff22177812 */ /* 0x000fe200078ec0ff */
[C---:B------:R-:W-:Y:S01]  /*1790*/  VIADD R34, R20.reuse, 0x20 ;  /* 0x0000002014227836 */ /* 0x040fe20000000000 */
[C---:B------:R-:W-:Y:S02]  /*17a0*/  ISETP.NE.AND P1, PT, R20.reuse, RZ, PT ;  /* 0x000000ff1400720c */ /* 0x040fe40003f25270 */
[----:B------:R-:W-:Y:S02]  /*17b0*/  LOP3.LUT R23, R23, 0x800000, RZ, 0xfc, !PT ;  /* 0x0080000017177812 */ /* 0x000fe400078efcff */
[----:B------:R-:W-:-:S02]  /*17c0*/  IADD3 R20, PT, PT, -R20, RZ, RZ ;  /* 0x000000ff14147210 */ /* 0x000fc40007ffe1ff */
[----:B------:R-:W-:Y:S02]  /*17d0*/  SHF.L.U32 R34, R23, R34, RZ ;  /* 0x0000002217227219 */ /* 0x000fe400000006ff */
[----:B------:R-:W-:Y:S02]  /*17e0*/  FSETP.NEU.FTZ.AND P0, PT, R21, R32, PT ;  /* 0x000000201500720b */ /* 0x000fe40003f1d000 */
[----:B------:R-:W-:Y:S02]  /*17f0*/  SEL R20, R20, RZ, P2 ;  /* 0x000000ff14147207 */ /* 0x000fe40001000000 */
[----:B------:R-:W-:Y:S02]  /*1800*/  ISETP.NE.AND P1, PT, R34, RZ, P1 ;  /* 0x000000ff2200720c */ /* 0x000fe40000f25270 */
[----:B------:R-:W-:Y:S02]  /*1810*/  SHF.R.U32.HI R20, RZ, R20, R23 ;  /* 0x00000014ff147219 */ /* 0x000fe40000011617 */
[----:B------:R-:W-:-:S02]  /*1820*/  PLOP3.LUT P0, PT, P0, P1, PT, 0xf8, 0x8f ;  /* 0x00000000008f781c */ /* 0x000fc40000703f70 */
[----:B------:R-:W-:Y:S02]  /*1830*/  SHF.R.U32.HI R32, RZ, 0x1, R20 ;  /* 0x00000001ff207819 */ /* 0x000fe40000011614 */
[----:B------:R-:W-:-:S04]  /*1840*/  SEL R21, RZ, 0x1, !P0 ;  /* 0x00000001ff157807 */ /* 0x000fc80004000000 */
[----:B------:R-:W-:-:S04]  /*1850*/  LOP3.LUT R21, R21, 0x1, R32, 0xf8, !PT ;  /* 0x0000000115157812 */ /* 0x000fc800078ef820 */
[----:B------:R-:W-:-:S04]  /*1860*/  LOP3.LUT R21, R21, R20, RZ, 0xc0, !PT ;  /* 0x0000001415157212 */ /* 0x000fc800078ec0ff */
[----:B------:R-:W-:-:S04]  /*1870*/  IADD3 R21, PT, PT, R32, R21, RZ ;  /* 0x0000001520157210 */ /* 0x000fc80007ffe0ff */
[----:B------:R-:W-:Y:S01]  /*1880*/  LOP3.LUT R0, R21, R0, RZ, 0xfc, !PT ;  /* 0x0000000015007212 */ /* 0x000fe200078efcff */
[----:B------:R-:W-:Y:S06]  /*1890*/  BRA `(.L_x_62) ;  /* 0x0000000000107947 */ /* 0x000fec0003800000 */
.L_x_61:
[----:B------:R-:W-:-:S04]  /*18a0*/  LOP3.LUT R0, R0, 0x80000000, RZ, 0xc0, !PT ;  /* 0x8000000000007812 */ /* 0x000fc800078ec0ff */
[----:B------:R-:W-:Y:S01]  /*18b0*/  LOP3.LUT R0, R0, 0x7f800000, RZ, 0xfc, !PT ;  /* 0x7f80000000007812 */ /* 0x000fe200078efcff */
[----:B------:R-:W-:Y:S06]  /*18c0*/  BRA `(.L_x_62) ;  /* 0x0000000000047947 */ /* 0x000fec0003800000 */
.L_x_60:
[----:B------:R-:W-:-:S07]  /*18d0*/  IMAD R0, R21, 0x800000, R0 ;  /* 0x0080000015007824 */ /* 0x000fce00078e0200 */
.L_x_62:
[----:B------:R-:W-:Y:S05]  /*18e0*/  BSYNC.RECONVERGENT B5 ;  /* 0x0000000000057941 */ /* 0x000fea0003800200 */
.L_x_59:
[----:B------:R-:W-:Y:S05]  /*18f0*/  BRA `(.L_x_63) ;  /* 0x0000000000207947 */ /* 0x000fea0003800000 */
.L_x_58:
[----:B------:R-:W-:-:S04]  /*1900*/  LOP3.LUT R0, R37, 0x80000000, R0, 0x48, !PT ;  /* 0x8000000025007812 */ /* 0x000fc800078e4800 */
[----:B------:R-:W-:Y:S01]  /*1910*/  LOP3.LUT R0, R0, 0x7f800000, RZ, 0xfc, !PT ;  /* 0x7f80000000007812 */ /* 0x000fe200078efcff */
[----:B------:R-:W-:Y:S06]  /*1920*/  BRA `(.L_x_63) ;  /* 0x0000000000147947 */ /* 0x000fec0003800000 */
.L_x_57:
[----:B------:R-:W-:Y:S01]  /*1930*/  LOP3.LUT R0, R37, 0x80000000, R0, 0x48, !PT ;  /* 0x8000000025007812 */ /* 0x000fe200078e4800 */
[----:B------:R-:W-:Y:S06]  /*1940*/  BRA `(.L_x_63) ;  /* 0x00000000000c7947 */ /* 0x000fec0003800000 */
.L_x_56:
[----:B------:R-:W0:Y:S01]  /*1950*/  MUFU.RSQ R0, -QNAN ;  /* 0xffc0000000007908 */ /* 0x000e220000001400 */
[----:B------:R-:W-:Y:S05]  /*1960*/  BRA `(.L_x_63) ;  /* 0x0000000000047947 */ /* 0x000fea0003800000 */
.L_x_55:
[----:B------:R-:W-:-:S07]  /*1970*/  FADD.FTZ R0, R0, R13 ;  /* 0x0000000d00007221 */ /* 0x000fce0000010000 */
.L_x_63:
[----:B------:R-:W-:Y:S05]  /*1980*/  BSYNC.RECONVERGENT B4 ;  /* 0x0000000000047941 */ /* 0x000fea0003800200 */
.L_x_53:
[----:B------:R-:W-:Y:S01]  /*1990*/  HFMA2 R21, -RZ, RZ, 0, 0 ;  /* 0x00000000ff157431 */ /* 0x000fe200000001ff */
[----:B------:R-:W-:-:S04]  /*19a0*/  MOV R20, R22 ;  /* 0x0000001600147202 */ /* 0x000fc80000000f00 */
[----:B0-----:R-:W-:Y:S05]  /*19b0*/  RET.REL.NODEC R20 `(_Z30fuzzy_depthwise_input_backwardiiiiiiPKiS0_S0_PKfS2_S2_S2_Pf) ;  /* 0xffffffe414907950 */ /* 0x001fea0003c3ffff */
.L_x_64:
        /* <DEDUP_REMOVED lines=12> */
.L_x_246:


//--------------------- .text._Z30fuzzy_depthwise_conv3d_forwardiiiiiiPKiS0_S0_PKfS2_S2_Pf --------------------------
	.section	.text._Z30fuzzy_depthwise_conv3d_forwardiiiiiiPKiS0_S0_PKfS2_S2_Pf,"ax",@progbits
	.align	128
        .global         _Z30fuzzy_depthwise_conv3d_forwardiiiiiiPKiS0_S0_PKfS2_S2_Pf
        .type           _Z30fuzzy_depthwise_conv3d_forwardiiiiiiPKiS0_S0_PKfS2_S2_Pf,@function
        .size           _Z30fuzzy_depthwise_conv3d_forwardiiiiiiPKiS0_S0_PKfS2_S2_Pf,(.L_x_247 - _Z30fuzzy_depthwise_conv3d_forwardiiiiiiPKiS0_S0_PKfS2_S2_Pf)
        .other          _Z30fuzzy_depthwise_conv3d_forwardiiiiiiPKiS0_S0_PKfS2_S2_Pf,@"STO_CUDA_ENTRY STV_DEFAULT"
_Z30fuzzy_depthwise_conv3d_forwardiiiiiiPKiS0_S0_PKfS2_S2_Pf:
.text._Z30fuzzy_depthwise_conv3d_forwardiiiiiiPKiS0_S0_PKfS2_S2_Pf:
        /* <DEDUP_REMOVED lines=8> */
[----:B------:R-:W2:Y:S06]  /*0080*/  LDCU.64 UR8, c[0x0][0x358] ;  /* 0x00006b00ff0877ac */ /* 0x000eac0008000a00 */
[----:B------:R-:W0:Y:S08]  /*0090*/  S2UR UR5, SR_CTAID.Y ;  /* 0x00000000000579c3 */ /* 0x000e300000002600 */
[----:B------:R-:W0:Y:S01]  /*00a0*/  LDC R4, c[0x0][0x360] ;  /* 0x0000d800ff047b82 */ /* 0x000e220000000800 */
[----:B------:R-:W3:Y:S01]  /*00b0*/  LDCU UR6, c[0x0][0x374] ;  /* 0x00006e80ff0677ac */ /* 0x000ee20008000800 */
[----:B-1----:R-:W-:-:S04]  /*00c0*/  IMAD R3, R3, UR7, RZ ;  /* 0x0000000703037c24 */ /* 0x002fc8000f8e02ff */
[----:B------:R-:W-:Y:S02]  /*00d0*/  IMAD R2, R3, R2, RZ ;  /* 0x0000000203027224 */ /* 0x000fe400078e02ff */
[C---:B0-----:R-:W-:Y:S02]  /*00e0*/  IMAD R5, R4.reuse, UR5, R5 ;  /* 0x0000000504057c24 */ /* 0x041fe4000f8e0205 */
[----:B--23--:R-:W-:-:S07]  /*00f0*/  IMAD R4, R4, UR6, RZ ;  /* 0x0000000604047c24 */ /* 0x00cfce000f8e02ff */
.L_x_79:
[----:B------:R-:W-:Y:S01]  /*0100*/  ISETP.GE.AND P0, PT, R5, R2, PT ;  /* 0x000000020500720c */ /* 0x000fe20003f06270 */
[----:B------:R-:W0:Y:S01]  /*0110*/  LDCU UR5, c[0x0][0x38c] ;  /* 0x00007180ff0577ac */ /* 0x000e220008000800 */
[----:B------:R-:W-:Y:S11]  /*0120*/  BSSY.RECONVERGENT B0, `(.L_x_65) ;  /* 0x0000119000007945 */ /* 0x000ff60003800200 */
[----:B-1---5:R-:W-:Y:S05]  /*0130*/  @P0 BRA `(.L_x_66) ;  /* 0x00000010005c0947 */ /* 0x022fea0003800000 */
[----:B------:R-:W1:Y:S01]  /*0140*/  LDC R7, c[0x0][0x388] ;  /* 0x0000e200ff077b82 */ /* 0x000e620000000800 */
[----:B------:R-:W-:Y:S01]  /*0150*/  MOV R6, R5 ;  /* 0x0000000500067202 */ /* 0x000fe20000000f00 */
[----:B-1----:R-:W-:-:S07]  /*0160*/  IMAD R7, R7, UR4, RZ ;  /* 0x0000000407077c24 */ /* 0x002fce000f8e02ff */
.L_x_78:
[-C--:B------:R-:W-:Y:S01]  /*0170*/  IABS R11, R3.reuse ;  /* 0x00000003000b7213 */ /* 0x080fe20000000000 */
[----:B-1----:R-:W1:Y:S01]  /*0180*/  LDC R19, c[0x0][0x390] ;  /* 0x0000e400ff137b82 */ /* 0x002e620000000800 */
[----:B------:R-:W-:Y:S02]  /*0190*/  IABS R12, R6 ;  /* 0x00000006000c7213 */ /* 0x000fe40000000000 */
[----:B------:R-:W2:Y:S01]  /*01a0*/  I2F.RP R0, R11 ;  /* 0x0000000b00007306 */ /* 0x000ea20000209400 */
[----:B------:R-:W-:-:S07]  /*01b0*/  IABS R14, R3 ;  /* 0x00000003000e7213 */ /* 0x000fce0000000000 */
[----:B--2---:R-:W2:Y:S02]  /*01c0*/  MUFU.RCP R0, R0 ;  /* 0x0000000000007308 */ /* 0x004ea40000001000 */
[----:B--2---:R-:W-:-:S06]  /*01d0*/  IADD3 R8, PT, PT, R0, 0xffffffe, RZ ;  /* 0x0ffffffe00087810 */ /* 0x004fcc0007ffe0ff */
[----:B------:R2:W3:Y:S02]  /*01e0*/  F2I.FTZ.U32.TRUNC.NTZ R9, R8 ;  /* 0x0000000800097305 */ /* 0x0004e4000021f000 */
[----:B--2---:R-:W-:Y:S02]  /*01f0*/  HFMA2 R8, -RZ, RZ, 0, 0 ;  /* 0x00000000ff087431 */ /* 0x004fe400000001ff */
[----:B---3--:R-:W-:-:S04]  /*0200*/  IMAD.MOV R10, RZ, RZ, -R9 ;  /* 0x000000ffff0a7224 */ /* 0x008fc800078e0a09 */
[----:B------:R-:W-:Y:S01]  /*0210*/  IMAD R13, R10, R11, RZ ;  /* 0x0000000b0a0d7224 */ /* 0x000fe200078e02ff */
[----:B------:R-:W-:-:S03]  /*0220*/  MOV R10, R12 ;  /* 0x0000000c000a7202 */ /* 0x000fc60000000f00 */
[----:B------:R-:W-:-:S04]  /*0230*/  IMAD.HI.U32 R9, R9, R13, R8 ;  /* 0x0000000d09097227 */ /* 0x000fc800078e0008 */
[----:B------:R-:W-:Y:S02]  /*0240*/  IMAD.MOV R13, RZ, RZ, -R14 ;  /* 0x000000ffff0d7224 */ /* 0x000fe400078e0a0e */
[----:B------:R-:W-:-:S04]  /*0250*/  IMAD.HI.U32 R8, R9, R10, RZ ;  /* 0x0000000a09087227 */ /* 0x000fc800078e00ff */
[----:B------:R-:W-:-:S05]  /*0260*/  IMAD R0, R8, R13, R10 ;  /* 0x0000000d08007224 */ /* 0x000fca00078e020a */
[----:B------:R-:W-:-:S13]  /*0270*/  ISETP.GT.U32.AND P1, PT, R11, R0, PT ;  /* 0x000000000b00720c */ /* 0x000fda0003f24070 */
[-C--:B------:R-:W-:Y:S02]  /*0280*/  @!P1 IADD3 R0, PT, PT, R0, -R11.reuse, RZ ;  /* 0x8000000b00009210 */ /* 0x080fe40007ffe0ff */
[----:B------:R-:W-:Y:S02]  /*0290*/  @!P1 IADD3 R8, PT, PT, R8, 0x1, RZ ;  /* 0x0000000108089810 */ /* 0x000fe40007ffe0ff */
[----:B------:R-:W-:Y:S02]  /*02a0*/  ISETP.GE.U32.AND P0, PT, R0, R11, PT ;  /* 0x0000000b0000720c */ /* 0x000fe40003f06070 */
[----:B------:R-:W-:Y:S01]  /*02b0*/  LOP3.LUT R0, R6, R3, RZ, 0x3c, !PT ;  /* 0x0000000306007212 */ /* 0x000fe200078e3cff */
[----:B------:R-:W2:Y:S01]  /*02c0*/  LDC.64 R10, c[0x0][0x3a0] ;  /* 0x0000e800ff0a7b82 */ /* 0x000ea20000000a00 */
[----:B------:R-:W-:Y:S02]  /*02d0*/  ISETP.NE.AND P1, PT, R3, RZ, PT ;  /* 0x000000ff0300720c */ /* 0x000fe40003f25270 */
[----:B------:R-:W-:-:S07]  /*02e0*/  ISETP.GE.AND P2, PT, R0, RZ, PT ;  /* 0x000000ff0000720c */ /* 0x000fce0003f46270 */
[----:B------:R-:W-:-:S06]  /*02f0*/  @P0 VIADD R8, R8, 0x1 ;  /* 0x0000000108080836 */ /* 0x000fcc0000000000 */
[----:B------:R-:W-:Y:S02]  /*0300*/  @!P2 IADD3 R8, PT, PT, -R8, RZ, RZ ;  /* 0x000000ff0808a210 */ /* 0x000fe40007ffe1ff */
[----:B------:R-:W-:-:S04]  /*0310*/  @!P1 LOP3.LUT R8, RZ, R3, RZ, 0x33, !PT ;  /* 0x00000003ff089212 */ /* 0x000fc800078e33ff */
[----:B------:R-:W-:-:S05]  /*0320*/  IADD3 R15, PT, PT, R7, R8, RZ ;  /* 0x00000008070f7210 */ /* 0x000fca0007ffe0ff */
[----:B--2---:R-:W-:-:S05]  /*0330*/  IMAD.WIDE R10, R15, 0x4, R10 ;  /* 0x000000040f0a7825 */ /* 0x004fca00078e020a */
[----:B------:R2:W3:Y:S01]  /*0340*/  LDG.E R9, desc[UR8][R10.64] ;  /* 0x000000080a097981 */ /* 0x0004e2000c1e1900 */
[----:B-1----:R-:W-:Y:S01]  /*0350*/  IABS R17, R19 ;  /* 0x0000001300117213 */ /* 0x002fe20000000000 */
[----:B------:R-:W-:Y:S01]  /*0360*/  BSSY.RECONVERGENT B1, `(.L_x_67) ;  /* 0x00000f1000017945 */ /* 0x000fe20003800200 */
[----:B------:R-:W-:Y:S02]  /*0370*/  IADD3 R14, PT, PT, -R8, RZ, RZ ;  /* 0x000000ff080e7210 */ /* 0x000fe40007ffe1ff */
[----:B------:R-:W1:Y:S03]  /*0380*/  I2F.RP R0, R17 ;  /* 0x0000001100007306 */ /* 0x000e660000209400 */
[----:B--2---:R-:W-:-:S05]  /*0390*/  IMAD R10, R3, R14, R6 ;  /* 0x0000000e030a7224 */ /* 0x004fca00078e0206 */
[----:B-1----:R-:W1:Y:S02]  /*03a0*/  MUFU.RCP R0, R0 ;  /* 0x0000000000007308 */ /* 0x002e640000001000 */
[----:B-1----:R-:W-:Y:S01]  /*03b0*/  VIADD R12, R0, 0xffffffe ;  /* 0x0ffffffe000c7836 */ /* 0x002fe20000000000 */
[----:B------:R-:W-:-:S05]  /*03c0*/  IABS R0, R10 ;  /* 0x0000000a00007213 */ /* 0x000fca0000000000 */
[----:B------:R1:W2:Y:S02]  /*03d0*/  F2I.FTZ.U32.TRUNC.NTZ R13, R12 ;  /* 0x0000000c000d7305 */ /* 0x0002a4000021f000 */
[----:B-1----:R-:W-:Y:S01]  /*03e0*/  IMAD.MOV.U32 R12, RZ, RZ, RZ ;  /* 0x000000ffff0c7224 */ /* 0x002fe200078e00ff */
[----:B--2---:R-:W-:-:S05]  /*03f0*/  IADD3 R16, PT, PT, RZ, -R13, RZ ;  /* 0x8000000dff107210 */ /* 0x004fca0007ffe0ff */
[----:B------:R-:W-:-:S04]  /*0400*/  IMAD R11, R16, R17, RZ ;  /* 0x00000011100b7224 */ /* 0x000fc800078e02ff */
[----:B------:R-:W-:-:S06]  /*0410*/  IMAD.HI.U32 R13, R13, R11, R12 ;  /* 0x0000000b0d0d7227 */ /* 0x000fcc00078e000c */
[----:B------:R-:W-:-:S05]  /*0420*/  IMAD.HI.U32 R11, R13, R0, RZ ;  /* 0x000000000d0b7227 */ /* 0x000fca00078e00ff */
[----:B------:R-:W-:-:S05]  /*0430*/  IADD3 R12, PT, PT, -R11, RZ, RZ ;  /* 0x000000ff0b0c7210 */ /* 0x000fca0007ffe1ff */
[----:B------:R-:W-:-:S05]  /*0440*/  IMAD R0, R17, R12, R0 ;  /* 0x0000000c11007224 */ /* 0x000fca00078e0200 */
[----:B------:R-:W-:-:S13]  /*0450*/  ISETP.GT.U32.AND P2, PT, R17, R0, PT ;  /* 0x000000001100720c */ /* 0x000fda0003f44070 */
[-C--:B------:R-:W-:Y:S01]  /*0460*/  @!P2 IADD3 R0, PT, PT, R0, -R17.reuse, RZ ;  /* 0x800000110000a210 */ /* 0x080fe20007ffe0ff */
[----:B------:R-:W-:Y:S01]  /*0470*/  @!P2 VIADD R11, R11, 0x1 ;  /* 0x000000010b0ba836 */ /* 0x000fe20000000000 */
[----:B------:R-:W-:Y:S02]  /*0480*/  ISETP.NE.AND P2, PT, R19, RZ, PT ;  /* 0x000000ff1300720c */ /* 0x000fe40003f45270 */
[----:B------:R-:W-:Y:S02]  /*0490*/  ISETP.GE.U32.AND P1, PT, R0, R17, PT ;  /* 0x000000110000720c */ /* 0x000fe40003f26070 */
[----:B------:R-:W-:-:S04]  /*04a0*/  LOP3.LUT R0, R10, R19, RZ, 0x3c, !PT ;  /* 0x000000130a007212 */ /* 0x000fc800078e3cff */
[----:B------:R-:W-:-:S07]  /*04b0*/  ISETP.GE.AND P0, PT, R0, RZ, PT ;  /* 0x000000ff0000720c */ /* 0x000fce0003f06270 */
[----:B------:R-:W-:-:S06]  /*04c0*/  @P1 IADD3 R11, PT, PT, R11, 0x1, RZ ;  /* 0x000000010b0b1810 */ /* 0x000fcc0007ffe0ff */
[----:B------:R-:W-:Y:S02]  /*04d0*/  @!P0 IADD3 R11, PT, PT, -R11, RZ, RZ ;  /* 0x000000ff0b0b8210 */ /* 0x000fe40007ffe1ff */
[----:B------:R-:W-:Y:S02]  /*04e0*/  @!P2 LOP3.LUT R11, RZ, R19, RZ, 0x33, !PT ;  /* 0x00000013ff0ba212 */ /* 0x000fe400078e33ff */
[----:B---3--:R-:W-:-:S13]  /*04f0*/  ISETP.GE.AND P1, PT, R9, 0x1, PT ;  /* 0x000000010900780c */ /* 0x008fda0003f26270 */
[----:B-----5:R-:W-:Y:S05]  /*0500*/  @!P1 BRA `(.L_x_68) ;  /* 0x0000000c00589947 */ /* 0x020fea0003800000 */
[----:B------:R-:W1:Y:S01]  /*0510*/  LDC.64 R16, c[0x0][0x3c8] ;  /* 0x0000f200ff107b82 */ /* 0x000e620000000a00 */
[----:B------:R-:W-:-:S07]  /*0520*/  IMAD R13, R3, R7, R6 ;  /* 0x00000007030d7224 */ /* 0x000fce00078e0206 */
[----:B------:R-:W2:Y:S01]  /*0530*/  LDC R0, c[0x0][0x394] ;  /* 0x0000e500ff007b82 */ /* 0x000ea20000000800 */
[----:B-1----:R-:W-:-:S05]  /*0540*/  IMAD.WIDE R16, R13, 0x4, R16 ;  /* 0x000000040d107825 */ /* 0x002fca00078e0210 */
[----:B------:R1:W5:Y:S01]  /*0550*/  LDG.E R31, desc[UR8][R16.64] ;  /* 0x00000008101f7981 */ /* 0x000362000c1e1900 */
[----:B------:R-:W-:Y:S01]  /*0560*/  ISETP.NE.AND P0, PT, R9, 0x1, PT ;  /* 0x000000010900780c */ /* 0x000fe20003f05270 */
[----:B------:R-:W-:Y:S01]  /*0570*/  BSSY.RECONVERGENT B2, `(.L_x_69) ;  /* 0x0000087000027945 */ /* 0x000fe20003800200 */
[----:B------:R-:W-:Y:S01]  /*0580*/  I2FP.F32.U32 R12, R9 ;  /* 0x00000009000c7245 */ /* 0x000fe20000201000 */
[----:B------:R-:W-:Y:S02]  /*0590*/  IMAD.MOV.U32 R14, RZ, RZ, RZ ;  /* 0x000000ffff0e7224 */ /* 0x000fe400078e00ff */
[----:B--2---:R-:W-:-:S08]  /*05a0*/  IMAD R13, R8, R0, RZ ;  /* 0x00000000080d7224 */ /* 0x004fd000078e02ff */
[----:B-1----:R-:W-:Y:S05]  /*05b0*/  @!P0 BRA `(.L_x_70) ;  /* 0x0000000800088947 */ /* 0x002fea0003800000 */
[----:B------:R-:W1:Y:S01]  /*05c0*/  LDC R29, c[0x0][0x388] ;  /* 0x0000e200ff1d7b82 */ /* 0x000e620000000800 */
[----:B------:R-:W-:Y:S01]  /*05d0*/  LOP3.LUT R14, R9, 0x7ffffffe, RZ, 0xc0, !PT ;  /* 0x7ffffffe090e7812 */ /* 0x000fe200078ec0ff */
[----:B------:R-:W-:-:S03]  /*05e0*/  IMAD R15, R15, R0, RZ ;  /* 0x000000000f0f7224 */ /* 0x000fc600078e02ff */
[----:B------:R-:W-:Y:S01]  /*05f0*/  IADD3 R28, PT, PT, -R14, RZ, RZ ;  /* 0x000000ff0e1c7210 */ /* 0x000fe20007ffe1ff */
[----:B-1----:R-:W-:-:S05]  /*0600*/  IMAD R29, R29, UR4, R8 ;  /* 0x000000041d1d7c24 */ /* 0x002fca000f8e0208 */
[----:B------:R-:W-:-:S05]  /*0610*/  SHF.L.U32 R29, R29, 0x2, RZ ;  /* 0x000000021d1d7819 */ /* 0x000fca00000006ff */
[----:B------:R-:W-:-:S07]  /*0620*/  IMAD R29, R29, R0, RZ ;  /* 0x000000001d1d7224 */ /* 0x000fce00078e02ff */
.L_x_75:
[----:B------:R-:W1:Y:S08]  /*0630*/  LDC.64 R22, c[0x0][0x3b0] ;  /* 0x0000ec00ff167b82 */ /* 0x000e700000000a00 */
[----:B------:R-:W2:Y:S01]  /*0640*/  LDC.64 R26, c[0x0][0x3a8] ;  /* 0x0000ea00ff1a7b82 */ /* 0x000ea20000000a00 */
[----:B-1----:R-:W-:-:S05]  /*0650*/  IMAD.WIDE R22, R29, 0x4, R22 ;  /* 0x000000041d167825 */ /* 0x002fca00078e0216 */
[----:B------:R-:W3:Y:S04]  /*0660*/  LDG.E R24, desc[UR8][R22.64] ;  /* 0x0000000816187981 */ /* 0x000ee8000c1e1900 */
[----:B------:R-:W4:Y:S01]  /*0670*/  LDG.E R25, desc[UR8][R22.64+0x4] ;  /* 0x0000040816197981 */ /* 0x000f22000c1e1900 */
[----:B--2---:R-:W-:-:S03]  /*0680*/  IMAD.WIDE R26, R29, 0x4, R26 ;  /* 0x000000041d1a7825 */ /* 0x004fc600078e021a */
[----:B------:R-:W2:Y:S04]  /*0690*/  LDG.E R33, desc[UR8][R22.64+0x8] ;  /* 0x0000080816217981 */ /* 0x000ea8000c1e1900 */
[----:B------:R-:W2:Y:S01]  /*06a0*/  LDG.E R35, desc[UR8][R22.64+0xc] ;  /* 0x00000c0816237981 */ /* 0x000ea2000c1e1900 */
[----:B---3--:R-:W-:Y:S02]  /*06b0*/  FSETP.GT.AND P0, PT, R24, RZ, PT ;  /* 0x000000ff1800720b */ /* 0x008fe40003f04000 */
[----:B----4-:R-:W-:-:S11]  /*06c0*/  FSETP.GT.AND P1, PT, R25, RZ, PT ;  /* 0x000000ff1900720b */ /* 0x010fd60003f24000 */
[----:B------:R-:W3:Y:S01]  /*06d0*/  @P0 LDG.E R0, desc[UR8][R26.64] ;  /* 0x000000081a000981 */ /* 0x000ee2000c1e1900 */
[----:B------:R-:W1:Y:S03]  /*06e0*/  @P0 LDC.64 R18, c[0x0][0x3c0] ;  /* 0x0000f000ff120b82 */ /* 0x000e660000000a00 */
[----:B------:R-:W4:Y:S05]  /*06f0*/  @P1 LDG.E R30, desc[UR8][R26.64+0x4] ;  /* 0x000004081a1e1981 */ /* 0x000f2a000c1e1900 */
[----:B------:R-:W0:Y:S01]  /*0700*/  @P1 LDC.64 R20, c[0x0][0x3c0] ;  /* 0x0000f000ff141b82 */ /* 0x000e220000000a00 */
[----:B--2---:R-:W-:-:S13]  /*0710*/  FSETP.GT.AND P2, PT, R33, RZ, PT ;  /* 0x000000ff2100720b */ /* 0x004fda0003f44000 */
[----:B------:R-:W2:Y:S01]  /*0720*/  @P2 LDG.E R34, desc[UR8][R26.64+0x8] ;  /* 0x000008081a222981 */ /* 0x000ea2000c1e1900 */
[----:B------:R-:W-:-:S13]  /*0730*/  FSETP.GT.AND P3, PT, R35, RZ, PT ;  /* 0x000000ff2300720b */ /* 0x000fda0003f64000 */
[----:B------:R-:W2:Y:S01]  /*0740*/  @P3 LDG.E R32, desc[UR8][R26.64+0xc] ;  /* 0x00000c081a203981 */ /* 0x000ea2000c1e1900 */
[----:B---3--:R-:W-:-:S04]  /*0750*/  @P0 IMAD R37, R3, R0, R10 ;  /* 0x0000000003250224 */ /* 0x008fc800078e020a */
[----:B-1----:R-:W-:-:S04]  /*0760*/  @P0 IMAD.WIDE R36, R37, 0x4, R18 ;  /* 0x0000000425240825 */ /* 0x002fc800078e0212 */
[----:B----4-:R-:W-:Y:S02]  /*0770*/  @P1 IMAD R19, R3, R30, R10 ;  /* 0x0000001e03131224 */ /* 0x010fe400078e020a */
[----:B------:R-:W3:Y:S02]  /*0780*/  @P0 LDG.E R37, desc[UR8][R36.64] ;  /* 0x0000000824250981 */ /* 0x000ee4000c1e1900 */
[----:B0-----:R-:W-:Y:S02]  /*0790*/  @P1 IMAD.WIDE R20, R19, 0x4, R20 ;  /* 0x0000000413141825 */ /* 0x001fe400078e0214 */
[----:B------:R-:W0:Y:S04]  /*07a0*/  LDC.64 R18, c[0x0][0x398] ;  /* 0x0000e600ff127b82 */ /* 0x000e280000000a00 */
[----:B------:R2:W4:Y:S01]  /*07b0*/  @P1 LDG.E R20, desc[UR8][R20.64] ;  /* 0x0000000814141981 */ /* 0x000522000c1e1900 */
[----:B0-----:R-:W-:-:S05]  /*07c0*/  IMAD.WIDE R18, R15, 0x4, R18 ;  /* 0x000000040f127825 */ /* 0x001fca00078e0212 */
[----:B------:R-:W4:Y:S01]  /*07d0*/  LDG.E R30, desc[UR8][R18.64] ;  /* 0x00000008121e7981 */ /* 0x000f22000c1e1900 */
[----:B------:R-:W-:Y:S02]  /*07e0*/  IMAD.MOV.U32 R0, RZ, RZ, RZ ;  /* 0x000000ffff007224 */ /* 0x000fe400078e00ff */
[C-C-:B--2---:R-:W-:Y:S02]  /*07f0*/  @P2 IMAD R21, R3.reuse, R34, R10.reuse ;  /* 0x0000002203152224 */ /* 0x144fe400078e020a */
[----:B------:R-:W-:Y:S02]  /*0800*/  @P3 IMAD R32, R3, R32, R10 ;  /* 0x0000002003203224 */ /* 0x000fe400078e020a */
[----:B---3--:R-:W-:Y:S02]  /*0810*/  @P0 FFMA R0, R24, R37, RZ ;  /* 0x0000002518000223 */ /* 0x008fe400000000ff */
[----:B------:R-:W0:Y:S02]  /*0820*/  @P2 LDC.64 R36, c[0x0][0x3c0] ;  /* 0x0000f000ff242b82 */ /* 0x000e240000000a00 */
[----:B----4-:R-:W-:-:S06]  /*0830*/  @P1 FFMA R0, R25, R20, R0 ;  /* 0x0000001419001223 */ /* 0x010fcc0000000000 */
[----:B------:R-:W1:Y:S02]  /*0840*/  LDC R25, c[0x0][0x384] ;  /* 0x0000e100ff197b82 */ /* 0x000e640000000800 */
[----:B-1----:R-:W-:-:S06]  /*0850*/  IMAD R30, R25, UR4, R30 ;  /* 0x00000004191e7c24 */ /* 0x002fcc000f8e021e */
[----:B------:R-:W1:Y:S01]  /*0860*/  LDC.64 R24, c[0x0][0x3b8] ;  /* 0x0000ee00ff187b82 */ /* 0x000e620000000a00 */
[----:B0-----:R-:W-:-:S04]  /*0870*/  @P2 IMAD.WIDE R36, R21, 0x4, R36 ;  /* 0x0000000415242825 */ /* 0x001fc800078e0224 */
[----:B------:R-:W-:Y:S02]  /*0880*/  IMAD R21, R30, UR5, R11 ;  /* 0x000000051e157c24 */ /* 0x000fe4000f8e020b */
[----:B------:R-:W2:Y:S02]  /*0890*/  @P2 LDG.E R30, desc[UR8][R36.64] ;  /* 0x00000008241e2981 */ /* 0x000ea4000c1e1900 */
[----:B-1----:R-:W-:Y:S02]  /*08a0*/  IMAD.WIDE R24, R21, 0x4, R24 ;  /* 0x0000000415187825 */ /* 0x002fe400078e0218 */
[----:B------:R-:W0:Y:S04]  /*08b0*/  @P3 LDC.64 R20, c[0x0][0x3c0] ;  /* 0x0000f000ff143b82 */ /* 0x000e280000000a00 */
[----:B------:R-:W3:Y:S01]  /*08c0*/  LDG.E R25, desc[UR8][R24.64] ;  /* 0x0000000818197981 */ /* 0x000ee2000c1e1900 */
[----:B0-----:R-:W-:-:S06]  /*08d0*/  @P3 IMAD.WIDE R20, R32, 0x4, R20 ;  /* 0x0000000420143825 */ /* 0x001fcc00078e0214 */
[----:B------:R-:W4:Y:S01]  /*08e0*/  @P3 LDG.E R20, desc[UR8][R20.64] ;  /* 0x0000000814143981 */ /* 0x000f22000c1e1900 */
[----:B------:R-:W0:Y:S01]  /*08f0*/  MUFU.RCP R32, R12 ;  /* 0x0000000c00207308 */ /* 0x000e220000001000 */
[----:B------:R-:W-:Y:S01]  /*0900*/  BSSY.RECONVERGENT B3, `(.L_x_71) ;  /* 0x000000e000037945 */ /* 0x000fe20003800200 */
[----:B--2---:R-:W-:Y:S01]  /*0910*/  @P2 FFMA R0, R33, R30, R0 ;  /* 0x0000001e21002223 */ /* 0x004fe20000000000 */
[----:B0-----:R-:W-:-:S04]  /*0920*/  FFMA R33, -R12, R32, 1 ;  /* 0x3f8000000c217423 */ /* 0x001fc80000000120 */
[----:B------:R-:W-:Y:S01]  /*0930*/  FFMA R33, R32, R33, R32 ;  /* 0x0000002120217223 */ /* 0x000fe20000000020 */
[----:B----4-:R-:W-:-:S04]  /*0940*/  @P3 FFMA R0, R35, R20, R0 ;  /* 0x0000001423003223 */ /* 0x010fc80000000000 */
[----:B---3--:R-:W-:-:S04]  /*0950*/  FMUL R0, R25, R0 ;  /* 0x0000000019007220 */ /* 0x008fc80000400000 */
[----:B------:R-:W0:Y:S01]  /*0960*/  FCHK P0, R0, R12 ;  /* 0x0000000c00007302 */ /* 0x000e220000000000 */
[----:B------:R-:W-:-:S04]  /*0970*/  FFMA R30, R0, R33, RZ ;  /* 0x00000021001e7223 */ /* 0x000fc800000000ff */
[----:B------:R-:W-:-:S04]  /*0980*/  FFMA R32, -R12, R30, R0 ;  /* 0x0000001e0c207223 */ /* 0x000fc80000000100 */
[----:B------:R-:W-:Y:S01]  /*0990*/  FFMA R30, R33, R32, R30 ;  /* 0x00000020211e7223 */ /* 0x000fe2000000001e */
[----:B0-----:R-:W-:Y:S06]  /*09a0*/  @!P0 BRA `(.L_x_72) ;  /* 0x00000000000c8947 */ /* 0x001fec0003800000 */
[----:B------:R-:W-:-:S07]  /*09b0*/  MOV R20, 0x9d0 ;  /* 0x000009d000147802 */ /* 0x000fce0000000f00 */
[----:B-----5:R-:W-:Y:S05]  /*09c0*/  CALL.REL.NOINC `($__internal_2_$__cuda_sm3x_div_rn_noftz_f32_slowpath) ;  /* 0x0000000800547944 */ /* 0x020fea0003c00000 */
[----:B------:R-:W-:-:S07]  /*09d0*/  MOV R30, R0 ;  /* 0x00000000001e7202 */ /* 0x000fce0000000f00 */
.L_x_72:
[----:B------:R-:W-:Y:S05]  /*09e0*/  BSYNC.RECONVERGENT B3 ;  /* 0x0000000000037941 */ /* 0x000fea0003800200 */
.L_x_71:
[----:B-----5:R-:W-:-:S05]  /*09f0*/  FADD R31, R30, R31 ;  /* 0x0000001f1e1f7221 */ /* 0x020fca0000000000 */
[----:B------:R0:W-:Y:S04]  /*0a00*/  STG.E desc[UR8][R16.64], R31 ;  /* 0x0000001f10007986 */ /* 0x0001e8000c101908 */
[----:B------:R-:W2:Y:S04]  /*0a10*/  LDG.E R35, desc[UR8][R22.64+0x14] ;  /* 0x0000140816237981 */ /* 0x000ea8000c1e1900 */
[----:B------:R-:W3:Y:S04]  /*0a20*/  LDG.E R0, desc[UR8][R22.64+0x10] ;  /* 0x0000100816007981 */ /* 0x000ee8000c1e1900 */
[----:B------:R-:W4:Y:S04]  /*0a30*/  LDG.E R34, desc[UR8][R22.64+0x18] ;  /* 0x0000180816227981 */ /* 0x000f28000c1e1900 */
[----:B------:R-:W4:Y:S04]  /*0a40*/  LDG.E R32, desc[UR8][R22.64+0x1c] ;  /* 0x00001c0816207981 */ /* 0x000f28000c1e1900 */
[----:B------:R1:W4:Y:S01]  /*0a50*/  LDG.E R30, desc[UR8][R18.64+0x4] ;  /* 0x00000408121e7981 */ /* 0x000322000c1e1900 */
[----:B--2---:R-:W-:-:S02]  /*0a60*/  FSETP.GT.AND P1, PT, R35, RZ, PT ;  /* 0x000000ff2300720b */ /* 0x004fc40003f24000 */
[----:B---3--:R-:W-:Y:S02]  /*0a70*/  FSETP.GT.AND P0, PT, R0, RZ, PT ;  /* 0x000000ff0000720b */ /* 0x008fe40003f04000 */
[----:B----4-:R-:W-:-:S09]  /*0a80*/  FSETP.GT.AND P2, PT, R34, RZ, PT ;  /* 0x000000ff2200720b */ /* 0x010fd20003f44000 */
[----:B------:R-:W2:Y:S01]  /*0a90*/  @P1 LDG.E R36, desc[UR8][R26.64+0x14] ;  /* 0x000014081a241981 */ /* 0x000ea2000c1e1900 */
[----:B------:R-:W-:Y:S01]  /*0aa0*/  FSETP.GT.AND P3, PT, R32, RZ, PT ;  /* 0x000000ff2000720b */ /* 0x000fe20003f64000 */
[----:B------:R-:W3:Y:S02]  /*0ab0*/  @P1 LDC.64 R22, c[0x0][0x3c0] ;  /* 0x0000f000ff161b82 */ /* 0x000ee40000000a00 */
[----:B------:R-:W4:Y:S04]  /*0ac0*/  @P0 LDG.E R25, desc[UR8][R26.64+0x10] ;  /* 0x000010081a190981 */ /* 0x000f28000c1e1900 */
[----:B------:R-:W3:Y:S02]  /*0ad0*/  @P2 LDG.E R24, desc[UR8][R26.64+0x18] ;  /* 0x000018081a182981 */ /* 0x000ee4000c1e1900 */
[----:B------:R-:W0:Y:S04]  /*0ae0*/  @P0 LDC.64 R20, c[0x0][0x3c0] ;  /* 0x0000f000ff140b82 */ /* 0x000e280000000a00 */
[----:B------:R0:W3:Y:S04]  /*0af0*/  @P3 LDG.E R33, desc[UR8][R26.64+0x1c] ;  /* 0x00001c081a213981 */ /* 0x0000e8000c1e1900 */
[----:B-1----:R-:W1:Y:S01]  /*0b00*/  @P2 LDC.64 R18, c[0x0][0x3c0] ;  /* 0x0000f000ff122b82 */ /* 0x002e620000000a00 */
[----:B--2---:R-:W-:-:S02]  /*0b10*/  @P1 IMAD R37, R3, R36, R10 ;  /* 0x0000002403251224 */ /* 0x004fc400078e020a */
[----:B----4-:R-:W-:Y:S02]  /*0b20*/  @P0 IMAD R25, R3, R25, R10 ;  /* 0x0000001903190224 */ /* 0x010fe400078e020a */
[----:B---3--:R-:W-:-:S03]  /*0b30*/  @P1 IMAD.WIDE R22, R37, 0x4, R22 ;  /* 0x0000000425161825 */ /* 0x008fc600078e0216 */
[----:B------:R-:W2:Y:S01]  /*0b40*/  LDC R37, c[0x0][0x384] ;  /* 0x0000e100ff257b82 */ /* 0x000ea20000000800 */
[----:B0-----:R-:W-:Y:S02]  /*0b50*/  @P0 IMAD.WIDE R20, R25, 0x4, R20 ;  /* 0x0000000419140825 */ /* 0x001fe400078e0214 */
[----:B------:R0:W3:Y:S02]  /*0b60*/  @P1 LDG.E R22, desc[UR8][R22.64] ;  /* 0x0000000816161981 */ /* 0x0000e4000c1e1900 */
[----:B------:R-:W-:-:S03]  /*0b70*/  @P2 IMAD R27, R3, R24, R10 ;  /* 0x00000018031b2224 */ /* 0x000fc600078e020a */
[----:B------:R-:W4:Y:S01]  /*0b80*/  @P3 LDC.64 R24, c[0x0][0x3c0] ;  /* 0x0000f000ff183b82 */ /* 0x000f220000000a00 */
[----:B------:R-:W3:Y:S01]  /*0b90*/  @P0 LDG.E R21, desc[UR8][R20.64] ;  /* 0x0000000814150981 */ /* 0x000ee2000c1e1900 */
[----:B-1----:R-:W-:-:S06]  /*0ba0*/  @P2 IMAD.WIDE R18, R27, 0x4, R18 ;  /* 0x000000041b122825 */ /* 0x002fcc00078e0212 */
[----:B------:R-:W1:Y:S01]  /*0bb0*/  LDC.64 R26, c[0x0][0x3b8] ;  /* 0x0000ee00ff1a7b82 */ /* 0x000e620000000a00 */
[----:B------:R-:W-:Y:S01]  /*0bc0*/  @P3 IMAD R33, R3, R33, R10 ;  /* 0x0000002103213224 */ /* 0x000fe200078e020a */
[----:B------:R-:W3:Y:S01]  /*0bd0*/  @P2 LDG.E R19, desc[UR8][R18.64] ;  /* 0x0000000812132981 */ /* 0x000ee2000c1e1900 */
[----:B--2---:R-:W-:Y:S02]  /*0be0*/  IMAD R30, R37, UR4, R30 ;  /* 0x00000004251e7c24 */ /* 0x004fe4000f8e021e */
[----:B----4-:R-:W-:-:S04]  /*0bf0*/  @P3 IMAD.WIDE R24, R33, 0x4, R24 ;  /* 0x0000000421183825 */ /* 0x010fc800078e0218 */
[----:B------:R-:W-:Y:S02]  /*0c00*/  IMAD R33, R30, UR5, R11 ;  /* 0x000000051e217c24 */ /* 0x000fe4000f8e020b */
[----:B------:R-:W2:Y:S02]  /*0c10*/  @P3 LDG.E R24, desc[UR8][R24.64] ;  /* 0x0000000818183981 */ /* 0x000ea4000c1e1900 */
[----:B-1----:R-:W-:-:S06]  /*0c20*/  IMAD.WIDE R26, R33, 0x4, R26 ;  /* 0x00000004211a7825 */ /* 0x002fcc00078e021a */
[----:B------:R-:W4:Y:S01]  /*0c30*/  LDG.E R26, desc[UR8][R26.64] ;  /* 0x000000081a1a7981 */ /* 0x000f22000c1e1900 */
[----:B0-----:R-:W-:Y:S01]  /*0c40*/  HFMA2 R23, -RZ, RZ, 0, 0 ;  /* 0x00000000ff177431 */ /* 0x001fe200000001ff */
[----:B------:R-:W0:Y:S01]  /*0c50*/  MUFU.RCP R33, R12 ;  /* 0x0000000c00217308 */ /* 0x000e220000001000 */
[----:B------:R-:W-:Y:S01]  /*0c60*/  BSSY.RECONVERGENT B3, `(.L_x_73) ;  /* 0x0000010000037945 */ /* 0x000fe20003800200 */
[----:B---3--:R-:W-:-:S04]  /*0c70*/  @P0 FFMA R23, R0, R21, RZ ;  /* 0x0000001500170223 */ /* 0x008fc800000000ff */
[----:B------:R-:W-:-:S04]  /*0c80*/  @P1 FFMA R23, R35, R22, R23 ;  /* 0x0000001623171223 */ /* 0x000fc80000000017 */
[----:B------:R-:W-:Y:S01]  /*0c90*/  @P2 FFMA R23, R34, R19, R23 ;  /* 0x0000001322172223 */ /* 0x000fe20000000017 */
[----:B0-----:R-:W-:-:S04]  /*0ca0*/  FFMA R0, -R12, R33, 1 ;  /* 0x3f8000000c007423 */ /* 0x001fc80000000121 */
[----:B------:R-:W-:Y:S01]  /*0cb0*/  FFMA R0, R33, R0, R33 ;  /* 0x0000000021007223 */ /* 0x000fe20000000021 */
[----:B--2---:R-:W-:-:S04]  /*0cc0*/  @P3 FFMA R23, R32, R24, R23 ;  /* 0x0000001820173223 */ /* 0x004fc80000000017 */
[----:B----4-:R-:W-:-:S04]  /*0cd0*/  FMUL R23, R26, R23 ;  /* 0x000000171a177220 */ /* 0x010fc80000400000 */
[----:B------:R-:W0:Y:S01]  /*0ce0*/  FCHK P0, R23, R12 ;  /* 0x0000000c17007302 */ /* 0x000e220000000000 */
[----:B------:R-:W-:-:S04]  /*0cf0*/  FFMA R19, R0, R23, RZ ;  /* 0x0000001700137223 */ /* 0x000fc800000000ff */
[----:B------:R-:W-:-:S04]  /*0d00*/  FFMA R18, -R12, R19, R23 ;  /* 0x000000130c127223 */ /* 0x000fc80000000117 */
[----:B------:R-:W-:Y:S01]  /*0d10*/  FFMA R0, R0, R18, R19 ;  /* 0x0000001200007223 */ /* 0x000fe20000000013 */
[----:B0-----:R-:W-:Y:S06]  /*0d20*/  @!P0 BRA `(.L_x_74) ;  /* 0x00000000000c8947 */ /* 0x001fec0003800000 */
[----:B------:R-:W-:Y:S01]  /*0d30*/  IMAD.MOV.U32 R0, RZ, RZ, R23 ;  /* 0x000000ffff007224 */ /* 0x000fe200078e0017 */
[----:B------:R-:W-:-:S07]  /*0d40*/  MOV R20, 0xd60 ;  /* 0x00000d6000147802 */ /* 0x000fce0000000f00 */
[----:B------:R-:W-:Y:S05]  /*0d50*/  CALL.REL.NOINC `($__internal_2_$__cuda_sm3x_div_rn_noftz_f32_slowpath) ;  /* 0x0000000400707944 */ /* 0x000fea0003c00000 */
.L_x_74:
[----:B------:R-:W-:Y:S05]  /*0d60*/  BSYNC.RECONVERGENT B3 ;  /* 0x0000000000037941 */ /* 0x000fea0003800200 */
.L_x_73:
[----:B------:R-:W-:Y:S01]  /*0d70*/  FADD R31, R31, R0 ;  /* 0x000000001f1f7221 */ /* 0x000fe20000000000 */
[----:B------:R-:W-:Y:S01]  /*0d80*/  IADD3 R28, PT, PT, R28, 0x2, RZ ;  /* 0x000000021c1c7810 */ /* 0x000fe20007ffe0ff */
[----:B------:R-:W-:Y:S01]  /*0d90*/  VIADD R15, R15, 0x2 ;  /* 0x000000020f0f7836 */ /* 0x000fe20000000000 */
[----:B------:R-:W-:Y:S02]  /*0da0*/  IADD3 R29, PT, PT, R29, 0x8, RZ ;  /* 0x000000081d1d7810 */ /* 0x000fe40007ffe0ff */
[----:B------:R1:W-:Y:S01]  /*0db0*/  STG.E desc[UR8][R16.64], R31 ;  /* 0x0000001f10007986 */ /* 0x0003e2000c101908 */
[----:B------:R-:W-:-:S13]  /*0dc0*/  ISETP.NE.AND P0, PT, R28, RZ, PT ;  /* 0x000000ff1c00720c */ /* 0x000fda0003f05270 */
[----:B-1----:R-:W-:Y:S05]  /*0dd0*/  @P0 BRA `(.L_x_75) ;  /* 0xfffffff800140947 */ /* 0x002fea000383ffff */
.L_x_70:
[----:B0-----:R-:W-:Y:S05]  /*0de0*/  BSYNC.RECONVERGENT B2 ;  /* 0x0000000000027941 */ /* 0x001fea0003800200 */
.L_x_69:
[----:B------:R-:W-:-:S04]  /*0df0*/  LOP3.LUT R9, R9, 0x1, RZ, 0xc0, !PT ;  /* 0x0000000109097812 */ /* 0x000fc800078ec0ff */
[----:B------:R-:W-:-:S13]  /*0e00*/  ISETP.NE.U32.AND P0, PT, R9, 0x1, PT ;  /* 0x000000010900780c */ /* 0x000fda0003f05070 */
[----:B------:R-:W-:Y:S05]  /*0e10*/  @P0 BRA `(.L_x_68) ;  /* 0x0000000400140947 */ /* 0x000fea0003800000 */
[----:B------:R-:W0:Y:S01]  /*0e20*/  LDCU UR6, c[0x0][0x394] ;  /* 0x00007280ff0677ac */ /* 0x000e220008000800 */
[----:B------:R-:W1:Y:S08]  /*0e30*/  LDC.64 R20, c[0x0][0x3b0] ;  /* 0x0000ec00ff147b82 */ /* 0x000e700000000a00 */
[----:B------:R-:W2:Y:S08]  /*0e40*/  LDC.64 R26, c[0x0][0x3a8] ;  /* 0x0000ea00ff1a7b82 */ /* 0x000eb00000000a00 */
[----:B------:R-:W3:Y:S01]  /*0e50*/  LDC.64 R18, c[0x0][0x398] ;  /* 0x0000e600ff127b82 */ /* 0x000ee20000000a00 */
[----:B0-----:R-:W-:-:S05]  /*0e60*/  IMAD R0, R7, UR6, R14 ;  /* 0x0000000607007c24 */ /* 0x001fca000f8e020e */
[----:B------:R-:W-:Y:S01]  /*0e70*/  IADD3 R0, PT, PT, R13, R0, RZ ;  /* 0x000000000d007210 */ /* 0x000fe20007ffe0ff */
[----:B------:R-:W-:Y:S01]  /*0e80*/  IMAD.IADD R37, R7, 0x1, R8 ;  /* 0x0000000107257824 */ /* 0x000fe200078e0208 */
[----:B------:R-:W0:Y:S02]  /*0e90*/  LDC R33, c[0x0][0x384] ;  /* 0x0000e100ff217b82 */ /* 0x000e240000000800 */
[----:B------:R-:W-:-:S05]  /*0ea0*/  SHF.L.U32 R15, R0, 0x2, RZ ;  /* 0x00000002000f7819 */ /* 0x000fca00000006ff */
[C---:B-1----:R-:W-:Y:S01]  /*0eb0*/  IMAD.WIDE R20, R15.reuse, 0x4, R20 ;  /* 0x000000040f147825 */ /* 0x042fe200078e0214 */
[----:B------:R-:W1:Y:S04]  /*0ec0*/  LDC.64 R22, c[0x0][0x3b8] ;  /* 0x0000ee00ff167b82 */ /* 0x000e680000000a00 */
[----:B------:R-:W4:Y:S04]  /*0ed0*/  LDG.E R0, desc[UR8][R20.64] ;  /* 0x0000000814007981 */ /* 0x000f28000c1e1900 */
[----:B------:R-:W4:Y:S04]  /*0ee0*/  LDG.E R28, desc[UR8][R20.64+0x4] ;  /* 0x00000408141c7981 */ /* 0x000f28000c1e1900 */
[----:B------:R-:W4:Y:S04]  /*0ef0*/  LDG.E R13, desc[UR8][R20.64+0x8] ;  /* 0x00000808140d7981 */ /* 0x000f28000c1e1900 */
[----:B------:R-:W4:Y:S01]  /*0f00*/  LDG.E R9, desc[UR8][R20.64+0xc] ;  /* 0x00000c0814097981 */ /* 0x000f22000c1e1900 */
[----:B--2---:R-:W-:-:S04]  /*0f10*/  IMAD.WIDE R26, R15, 0x4, R26 ;  /* 0x000000040f1a7825 */ /* 0x004fc800078e021a */
[----:B------:R-:W-:Y:S01]  /*0f20*/  IMAD R37, R37, UR6, R14 ;  /* 0x0000000625257c24 */ /* 0x000fe2000f8e020e */
[----:B------:R-:W2:Y:S03]  /*0f30*/  LDCU UR6, c[0x0][0x38c] ;  /* 0x00007180ff0677ac */ /* 0x000ea60008000800 */
[----:B---3--:R-:W-:-:S05]  /*0f40*/  IMAD.WIDE R36, R37, 0x4, R18 ;  /* 0x0000000425247825 */ /* 0x008fca00078e0212 */
[----:B------:R-:W0:Y:S01]  /*0f50*/  LDG.E R8, desc[UR8][R36.64] ;  /* 0x0000000824087981 */ /* 0x000e22000c1e1900 */
[----:B----4-:R-:W-:Y:S02]  /*0f60*/  FSETP.GT.AND P0, PT, R0, RZ, PT ;  /* 0x000000ff0000720b */ /* 0x010fe40003f04000 */
[----:B------:R-:W-:Y:S02]  /*0f70*/  FSETP.GT.AND P1, PT, R28, RZ, PT ;  /* 0x000000ff1c00720b */ /* 0x000fe40003f24000 */
[----:B------:R-:W-:Y:S02]  /*0f80*/  FSETP.GT.AND P2, PT, R13, RZ, PT ;  /* 0x000000ff0d00720b */ /* 0x000fe40003f44000 */
[----:B------:R-:W-:-:S07]  /*0f90*/  FSETP.GT.AND P3, PT, R9, RZ, PT ;  /* 0x000000ff0900720b */ /* 0x000fce0003f64000 */
[----:B------:R-:W3:Y:S01]  /*0fa0*/  @P0 LDG.E R32, desc[UR8][R26.64] ;  /* 0x000000081a200981 */ /* 0x000ee2000c1e1900 */
[----:B------:R-:W4:Y:S03]  /*0fb0*/  @P0 LDC.64 R24, c[0x0][0x3c0] ;  /* 0x0000f000ff180b82 */ /* 0x000f260000000a00 */
[----:B------:R-:W4:Y:S04]  /*0fc0*/  @P1 LDG.E R29, desc[UR8][R26.64+0x4] ;  /* 0x000004081a1d1981 */ /* 0x000f28000c1e1900 */
[----:B------:R-:W4:Y:S01]  /*0fd0*/  @P2 LDG.E R34, desc[UR8][R26.64+0x8] ;  /* 0x000008081a222981 */ /* 0x000f22000c1e1900 */
[----:B------:R-:W4:Y:S03]  /*0fe0*/  @P1 LDC.64 R14, c[0x0][0x3c0] ;  /* 0x0000f000ff0e1b82 */ /* 0x000f260000000a00 */
[----:B------:R4:W4:Y:S05]  /*0ff0*/  @P3 LDG.E R30, desc[UR8][R26.64+0xc] ;  /* 0x00000c081a1e3981 */ /* 0x00092a000c1e1900 */
[----:B------:R-:W4:Y:S08]  /*1000*/  @P2 LDC.64 R18, c[0x0][0x3c0] ;  /* 0x0000f000ff122b82 */ /* 0x000f300000000a00 */
[----:B------:R-:W4:Y:S01]  /*1010*/  @P3 LDC.64 R20, c[0x0][0x3c0] ;  /* 0x0000f000ff143b82 */ /* 0x000f220000000a00 */
[----:B0-----:R-:W-:-:S04]  /*1020*/  IMAD R8, R33, UR4, R8 ;  /* 0x0000000421087c24 */ /* 0x001fc8000f8e0208 */
[----:B--2---:R-:W-:-:S04]  /*1030*/  IMAD R11, R8, UR6, R11 ;  /* 0x00000006080b7c24 */ /* 0x004fc8000f8e020b */
[----:B-1----:R-:W-:-:S06]  /*1040*/  IMAD.WIDE R22, R11, 0x4, R22 ;  /* 0x000000040b167825 */ /* 0x002fcc00078e0216 */
[----:B------:R-:W2:Y:S01]  /*1050*/  LDG.E R23, desc[UR8][R22.64] ;  /* 0x0000000816177981 */ /* 0x000ea2000c1e1900 */
[----:B---3--:R-:W-:-:S04]  /*1060*/  @P0 IMAD R35, R3, R32, R10 ;  /* 0x0000002003230224 */ /* 0x008fc800078e020a */
[----:B----4-:R-:W-:-:S04]  /*1070*/  @P0 IMAD.WIDE R24, R35, 0x4, R24 ;  /* 0x0000000423180825 */ /* 0x010fc800078e0218 */
[C-C-:B------:R-:W-:Y:S02]  /*1080*/  @P1 IMAD R29, R3.reuse, R29, R10.reuse ;  /* 0x0000001d031d1224 */ /* 0x140fe400078e020a */
[----:B------:R-:W-:Y:S01]  /*1090*/  @P2 IMAD R27, R3, R34, R10 ;  /* 0x00000022031b2224 */ /* 0x000fe200078e020a */
[----:B------:R-:W3:Y:S01]  /*10a0*/  @P0 LDG.E R25, desc[UR8][R24.64] ;  /* 0x0000000818190981 */ /* 0x000ee2000c1e1900 */
[----:B------:R-:W-:-:S04]  /*10b0*/  @P1 IMAD.WIDE R14, R29, 0x4, R14 ;  /* 0x000000041d0e1825 */ /* 0x000fc800078e020e */
[----:B------:R-:W-:Y:S02]  /*10c0*/  @P2 IMAD.WIDE R18, R27, 0x4, R18 ;  /* 0x000000041b122825 */ /* 0x000fe400078e0212 */
[----:B------:R-:W4:Y:S02]  /*10d0*/  @P1 LDG.E R15, desc[UR8][R14.64] ;  /* 0x000000080e0f1981 */ /* 0x000f24000c1e1900 */
[----:B------:R-:W-:Y:S02]  /*10e0*/  @P3 IMAD R27, R3, R30, R10 ;  /* 0x0000001e031b3224 */ /* 0x000fe400078e020a */
[----:B------:R-:W2:Y:S02]  /*10f0*/  @P2 LDG.E R18, desc[UR8][R18.64] ;  /* 0x0000000812122981 */ /* 0x000ea4000c1e1900 */
[----:B------:R-:W-:-:S06]  /*1100*/  @P3 IMAD.WIDE R20, R27, 0x4, R20 ;  /* 0x000000041b143825 */ /* 0x000fcc00078e0214 */
[----:B------:R-:W2:Y:S01]  /*1110*/  @P3 LDG.E R20, desc[UR8][R20.64] ;  /* 0x0000000814143981 */ /* 0x000ea2000c1e1900 */
[----:B------:R-:W-:Y:S01]  /*1120*/  MOV R8, RZ ;  /* 0x000000ff00087202 */ /* 0x000fe20000000f00 */
[----:B------:R-:W0:Y:S01]  /*1130*/  MUFU.RCP R27, R12 ;  /* 0x0000000c001b7308 */ /* 0x000e220000001000 */
[----:B------:R-:W-:Y:S01]  /*1140*/  BSSY.RECONVERGENT B2, `(.L_x_76) ;  /* 0x0000010000027945 */ /* 0x000fe20003800200 */
[----:B---3--:R-:W-:-:S04]  /*1150*/  @P0 FFMA R8, R0, R25, RZ ;  /* 0x0000001900080223 */ /* 0x008fc800000000ff */
[----:B----4-:R-:W-:-:S04]  /*1160*/  @P1 FFMA R8, R28, R15, R8 ;  /* 0x0000000f1c081223 */ /* 0x010fc80000000008 */
[----:B--2---:R-:W-:-:S04]  /*1170*/  @P2 FFMA R8, R13, R18, R8 ;  /* 0x000000120d082223 */ /* 0x004fc80000000008 */
        /* <DEDUP_REMOVED lines=8> */
[----:B0-----:R-:W-:Y:S06]  /*1200*/  @!P0 BRA `(.L_x_77) ;  /* 0x00000000000c8947 */ /* 0x001fec0003800000 */
[----:B------:R-:W-:Y:S02]  /*1210*/  MOV R0, R11 ;  /* 0x0000000b00007202 */ /* 0x000fe40000000f00 */
[----:B------:R-:W-:-:S07]  /*1220*/  MOV R20, 0x1240 ;  /* 0x0000124000147802 */ /* 0x000fce0000000f00 */
[----:B-----5:R-:W-:Y:S05]  /*1230*/  CALL.REL.NOINC `($__internal_2_$__cuda_sm3x_div_rn_noftz_f32_slowpath) ;  /* 0x0000000000387944 */ /* 0x020fea0003c00000 */
.L_x_77:
[----:B------:R-:W-:Y:S05]  /*1240*/  BSYNC.RECONVERGENT B2 ;  /* 0x0000000000027941 */ /* 0x000fea0003800200 */
.L_x_76:
[----:B-----5:R-:W-:-:S05]  /*1250*/  FADD R31, R0, R31 ;  /* 0x0000001f001f7221 */ /* 0x020fca0000000000 */
[----:B------:R1:W-:Y:S02]  /*1260*/  STG.E desc[UR8][R16.64], R31 ;  /* 0x0000001f10007986 */ /* 0x0003e4000c101908 */
.L_x_68:
[----:B0-----:R-:W-:Y:S05]  /*1270*/  BSYNC.RECONVERGENT B1 ;  /* 0x0000000000017941 */ /* 0x001fea0003800200 */
.L_x_67:
[----:B------:R-:W-:-:S05]  /*1280*/  IMAD.IADD R6, R4, 0x1, R6 ;  /* 0x0000000104067824 */ /* 0x000fca00078e0206 */
[----:B------:R-:W-:-:S13]  /*1290*/  ISETP.GE.AND P0, PT, R6, R2, PT ;  /* 0x000000020600720c */ /* 0x000fda0003f06270 */
[----:B------:R-:W-:Y:S05]  /*12a0*/  @!P0 BRA `(.L_x_78) ;  /* 0xffffffec00b08947 */ /* 0x000fea000383ffff */
.L_x_66:
[----:B0-----:R-:W-:Y:S05]  /*12b0*/  BSYNC.RECONVERGENT B0 ;  /* 0x0000000000007941 */ /* 0x001fea0003800200 */
.L_x_65:
[----:B------:R-:W0:Y:S01]  /*12c0*/  LDCU UR5, c[0x0][0x370] ;  /* 0x00006e00ff0577ac */ /* 0x000e220008000800 */
[----:B------:R-:W2:Y:S01]  /*12d0*/  LDCU UR6, c[0x0][0x380] ;  /* 0x00007000ff0677ac */ /* 0x000ea20008000800 */
[----:B0-----:R-:W-:-:S04]  /*12e0*/  UIADD3 UR4, UPT, UPT, UR5, UR4, URZ ;  /* 0x0000000405047290 */ /* 0x001fc8000fffe0ff */
[----:B--2---:R-:W-:-:S09]  /*12f0*/  UISETP.GE.AND UP0, UPT, UR4, UR6, UPT ;  /* 0x000000060400728c */ /* 0x004fd2000bf06270 */
[----:B------:R-:W-:Y:S05]  /*1300*/  BRA.U !UP0, `(.L_x_79) ;  /* 0xffffffed087c7547 */ /* 0x000fea000b83ffff */
[----:B------:R-:W-:Y:S05]  /*1310*/  EXIT ;  /* 0x000000000000794d */ /* 0x000fea0003800000 */
        .weak           $__internal_2_$__cuda_sm3x_div_rn_noftz_f32_slowpath
        .type           $__internal_2_$__cuda_sm3x_div_rn_noftz_f32_slowpath,@function
        .size           $__internal_2_$__cuda_sm3x_div_rn_noftz_f32_slowpath,(.L_x_247 - $__internal_2_$__cuda_sm3x_div_rn_noftz_f32_slowpath)
$__internal_2_$__cuda_sm3x_div_rn_noftz_f32_slowpath:
[----:B------:R-:W-:Y:S01]  /*1320*/  SHF.R.U32.HI R21, RZ, 0x17, R12 ;  /* 0x00000017ff157819 */ /* 0x000fe2000001160c */
[----:B------:R-:W-:Y:S01]  /*1330*/  BSSY.RECONVERGENT B4, `(.L_x_80) ;  /* 0x0000063000047945 */ /* 0x000fe20003800200 */
[----:B------:R-:W-:Y:S01]  /*1340*/  SHF.R.U32.HI R25, RZ, 0x17, R0 ;  /* 0x00000017ff197819 */ /* 0x000fe20000011600 */
[----:B------:R-:W-:Y:S01]  /*1350*/  IMAD.MOV.U32 R33, RZ, RZ, R12 ;  /* 0x000000ffff217224 */ /* 0x000fe200078e000c */
[----:B------:R-:W-:Y:S02]  /*1360*/  LOP3.LUT R21, R21, 0xff, RZ, 0xc0, !PT ;  /* 0x000000ff15157812 */ /* 0x000fe400078ec0ff */
[----:B------:R-:W-:Y:S02]  /*1370*/  LOP3.LUT R25, R25, 0xff, RZ, 0xc0, !PT ;  /* 0x000000ff19197812 */ /* 0x000fe400078ec0ff */
[----:B------:R-:W-:Y:S02]  /*1380*/  IADD3 R32, PT, PT, R21, -0x1, RZ ;  /* 0xffffffff15207810 */ /* 0x000fe40007ffe0ff */
[----:B------:R-:W-:-:S02]  /*1390*/  IADD3 R30, PT, PT, R25, -0x1, RZ ;  /* 0xffffffff191e7810 */ /* 0x000fc40007ffe0ff */
[----:B------:R-:W-:-:S04]  /*13a0*/  ISETP.GT.U32.AND P0, PT, R32, 0xfd, PT ;  /* 0x000000fd2000780c */ /* 0x000fc80003f04070 */
[----:B------:R-:W-:-:S13]  /*13b0*/  ISETP.GT.U32.OR P0, PT, R30, 0xfd, P0 ;  /* 0x000000fd1e00780c */ /* 0x000fda0000704470 */
[----:B------:R-:W-:Y:S01]  /*13c0*/  @!P0 MOV R24, RZ ;  /* 0x000000ff00188202 */ /* 0x000fe20000000f00 */
[----:B------:R-:W-:Y:S06]  /*13d0*/  @!P0 BRA `(.L_x_81) ;  /* 0x00000000005c8947 */ /* 0x000fec0003800000 */
[----:B------:R-:W-:Y:S02]  /*13e0*/  FSETP.GTU.FTZ.AND P0, PT, |R0|, +INF , PT ;  /* 0x7f8000000000780b */ /* 0x000fe40003f1c200 */
[----:B------:R-:W-:-:S04]  /*13f0*/  FSETP.GTU.FTZ.AND P1, PT, |R12|, +INF , PT ;  /* 0x7f8000000c00780b */ /* 0x000fc80003f3c200 */
[----:B------:R-:W-:-:S13]  /*1400*/  PLOP3.LUT P0, PT, P0, P1, PT, 0xf8, 0x8f ;  /* 0x00000000008f781c */ /* 0x000fda0000703f70 */
[----:B------:R-:W-:Y:S05]  /*1410*/  @P0 BRA `(.L_x_82) ;  /* 0x00000004004c0947 */ /* 0x000fea0003800000 */
[----:B------:R-:W-:-:S13]  /*1420*/  LOP3.LUT P0, RZ, R33, 0x7fffffff, R0, 0xc8, !PT ;  /* 0x7fffffff21ff7812 */ /* 0x000fda000780c800 */
[----:B------:R-:W-:Y:S05]  /*1430*/  @!P0 BRA `(.L_x_83) ;  /* 0x00000004003c8947 */ /* 0x000fea0003800000 */
[----:B------:R-:W-:Y:S02]  /*1440*/  FSETP.NEU.FTZ.AND P1, PT, |R0|, +INF , PT ;  /* 0x7f8000000000780b */ /* 0x000fe40003f3d200 */
        /* <DEDUP_REMOVED lines=12> */
[----:B------:R-:W-:Y:S02]  /*1510*/  @!P0 IMAD.MOV.U32 R24, RZ, RZ, -0x40 ;  /* 0xffffffc0ff188424 */ /* 0x000fe400078e00ff */
[----:B------:R-:W-:Y:S01]  /*1520*/  @!P0 FFMA R0, R0, 1.84467440737095516160e+19, RZ ;  /* 0x5f80000000008823 */ /* 0x000fe200000000ff */
[----:B------:R-:W-:Y:S02]  /*1530*/  @!P1 FFMA R33, R12, 1.84467440737095516160e+19, RZ ;  /* 0x5f8000000c219823 */ /* 0x000fe400000000ff */
[----:B------:R-:W-:-:S07]  /*1540*/  @!P1 IADD3 R24, PT, PT, R24, 0x40, RZ ;  /* 0x0000004018189810 */ /* 0x000fce0007ffe0ff */
.L_x_81:
[----:B------:R-:W-:Y:S01]  /*1550*/  LEA R30, R21, 0xc0800000, 0x17 ;  /* 0xc0800000151e7811 */ /* 0x000fe200078eb8ff */
[----:B------:R-:W-:Y:S01]  /*1560*/  BSSY.RECONVERGENT B5, `(.L_x_86) ;  /* 0x0000036000057945 */ /* 0x000fe20003800200 */
[----:B------:R-:W-:Y:S02]  /*1570*/  IADD3 R32, PT, PT, R25, -0x7f, RZ ;  /* 0xffffff8119207810 */ /* 0x000fe40007ffe0ff */
[----:B------:R-:W-:-:S03]  /*1580*/  IADD3 R34, PT, PT, -R30, R33, RZ ;  /* 0x000000211e227210 */ /* 0x000fc60007ffe1ff */
[----:B------:R-:W-:Y:S01]  /*1590*/  IMAD R0, R32, -0x800000, R0 ;  /* 0xff80000020007824 */ /* 0x000fe200078e0200 */
[----:B------:R-:W0:Y:S01]  /*15a0*/  MUFU.RCP R30, R34 ;  /* 0x00000022001e7308 */ /* 0x000e220000001000 */
[----:B------:R-:W-:-:S04]  /*15b0*/  FADD.FTZ R33, -R34, -RZ ;  /* 0x800000ff22217221 */ /* 0x000fc80000010100 */
[----:B0-----:R-:W-:-:S04]  /*15c0*/  FFMA R25, R30, R33, 1 ;  /* 0x3f8000001e197423 */ /* 0x001fc80000000021 */
[----:B------:R-:W-:-:S04]  /*15d0*/  FFMA R25, R30, R25, R30 ;  /* 0x000000191e197223 */ /* 0x000fc8000000001e */
[----:B------:R-:W-:-:S04]  /*15e0*/  FFMA R30, R0, R25, RZ ;  /* 0x00000019001e7223 */ /* 0x000fc800000000ff */
[----:B------:R-:W-:-:S04]  /*15f0*/  FFMA R35, R33, R30, R0 ;  /* 0x0000001e21237223 */ /* 0x000fc80000000000 */
[----:B------:R-:W-:Y:S01]  /*1600*/  FFMA R30, R25, R35, R30 ;  /* 0x00000023191e7223 */ /* 0x000fe2000000001e */
[----:B------:R-:W-:-:S03]  /*1610*/  IADD3 R35, PT, PT, R32, 0x7f, -R21 ;  /* 0x0000007f20237810 */ /* 0x000fc60007ffe815 */
[----:B------:R-:W-:Y:S02]  /*1620*/  FFMA R33, R33, R30, R0 ;  /* 0x0000001e21217223 */ /* 0x000fe40000000000 */
[----:B------:R-:W-:Y:S02]  /*1630*/  IMAD.IADD R35, R35, 0x1, R24 ;  /* 0x0000000123237824 */ /* 0x000fe400078e0218 */
        /* <DEDUP_REMOVED lines=15> */
[C---:B------:R-:W-:Y:S02]  /*1730*/  ISETP.NE.AND P2, PT, R21.reuse, RZ, PT ;  /* 0x000000ff1500720c */ /* 0x040fe40003f45270 */
[----:B------:R-:W-:Y:S02]  /*1740*/  ISETP.NE.AND P1, PT, R21, RZ, PT ;  /* 0x000000ff1500720c */ /* 0x000fe40003f25270 */
[----:B------:R-:W-:Y:S01]  /*1750*/  LOP3.LUT R32, R24, 0x7fffff, RZ, 0xc0, !PT ;  /* 0x007fffff18207812 */ /* 0x000fe200078ec0ff */
[CCC-:B------:R-:W-:Y:S01]  /*1760*/  FFMA.RP R24, R25.reuse, R33.reuse, R30.reuse ;  /* 0x0000002119187223 */ /* 0x1c0fe2000000801e */
[----:B------:R-:W-:Y:S01]  /*1770*/  FFMA.RM R25, R25, R33, R30 ;  /* 0x0000002119197223 */ /* 0x000fe2000000401e */
[----:B------:R-:W-:Y:S01]  /*1780*/  IADD3 R33, PT, PT, R21, 0x20, RZ ;  /* 0x0000002015217810 */ /* 0x000fe20007ffe0ff */
        /* <DEDUP_REMOVED lines=15> */
.L_x_88:
[----:B------:R-:W-:-:S04]  /*1880*/  LOP3.LUT R0, R0, 0x80000000, RZ, 0xc0, !PT ;  /* 0x8000000000007812 */ /* 0x000fc800078ec0ff */
[----:B------:R-:W-:Y:S01]  /*1890*/  LOP3.LUT R0, R0, 0x7f800000, RZ, 0xfc, !PT ;  /* 0x7f80000000007812 */ /* 0x000fe200078efcff */
[----:B------:R-:W-:Y:S06]  /*18a0*/  BRA `(.L_x_89) ;  /* 0x0000000000047947 */ /* 0x000fec0003800000 */
.L_x_87:
[----:B------:R-:W-:-:S07]  /*18b0*/  LEA R0, R35, R0, 0x17 ;  /* 0x0000000023007211 */ /* 0x000fce00078eb8ff */
.L_x_89:
[----:B------:R-:W-:Y:S05]  /*18c0*/  BSYNC.RECONVERGENT B5 ;  /* 0x0000000000057941 */ /* 0x000fea0003800200 */
.L_x_86:
[----:B------:R-:W-:Y:S05]  /*18d0*/  BRA `(.L_x_90) ;  /* 0x0000000000207947 */ /* 0x000fea0003800000 */
.L_x_85:
[----:B------:R-:W-:-:S04]  /*18e0*/  LOP3.LUT R0, R33, 0x80000000, R0, 0x48, !PT ;  /* 0x8000000021007812 */ /* 0x000fc800078e4800 */
[----:B------:R-:W-:Y:S01]  /*18f0*/  LOP3.LUT R0, R0, 0x7f800000, RZ, 0xfc, !PT ;  /* 0x7f80000000007812 */ /* 0x000fe200078efcff */
[----:B------:R-:W-:Y:S06]  /*1900*/  BRA `(.L_x_90) ;  /* 0x0000000000147947 */ /* 0x000fec0003800000 */
.L_x_84:
[----:B------:R-:W-:Y:S01]  /*1910*/  LOP3.LUT R0, R33, 0x80000000, R0, 0x48, !PT ;  /* 0x8000000021007812 */ /* 0x000fe200078e4800 */
[----:B------:R-:W-:Y:S06]  /*1920*/  BRA `(.L_x_90) ;  /* 0x00000000000c7947 */ /* 0x000fec0003800000 */
.L_x_83:
[----:B------:R-:W0:Y:S01]  /*1930*/  MUFU.RSQ R0, -QNAN ;  /* 0xffc0000000007908 */ /* 0x000e220000001400 */
[----:B------:R-:W-:Y:S05]  /*1940*/  BRA `(.L_x_90) ;  /* 0x0000000000047947 */ /* 0x000fea0003800000 */
.L_x_82:
[----:B------:R-:W-:-:S07]  /*1950*/  FADD.FTZ R0, R0, R12 ;  /* 0x0000000c00007221 */ /* 0x000fce0000010000 */
.L_x_90:
[----:B------:R-:W-:Y:S05]  /*1960*/  BSYNC.RECONVERGENT B4 ;  /* 0x0000000000047941 */ /* 0x000fea0003800200 */
.L_x_80:
[----:B------:R-:W-:-:S04]  /*1970*/  HFMA2 R21, -RZ, RZ, 0, 0 ;  /* 0x00000000ff157431 */ /* 0x000fc800000001ff */
[----:B0-----:R-:W-:Y:S05]  /*1980*/  RET.REL.NODEC R20 `(_Z30fuzzy_depthwise_conv3d_forwardiiiiiiPKiS0_S0_PKfS2_S2_Pf) ;  /* 0xffffffe4149c7950 */ /* 0x001fea0003c3ffff */
.L_x_91:
        /* <DEDUP_REMOVED lines=15> */
.L_x_247:


//--------------------- .text._Z25depthwise_filter_backwardiiiiiiPKiS0_S0_PKfS2_Pfii --------------------------
	.section	.text._Z25depthwise_filter_backwardiiiiiiPKiS0_S0_PKfS2_Pfii,"ax",@progbits
	.align	128
        .global         _Z25depthwise_filter_backwardiiiiiiPKiS0_S0_PKfS2_Pfii
        .type           _Z25depthwise_filter_backwardiiiiiiPKiS0_S0_PKfS2_Pfii,@function
        .size           _Z25depthwise_filter_backwardiiiiiiPKiS0_S0_PKfS2_Pfii,(.L_x_248 - _Z25depthwise_filter_backwardiiiiiiPKiS0_S0_PKfS2_Pfii)
        .other          _Z25depthwise_filter_backwardiiiiiiPKiS0_S0_PKfS2_Pfii,@"STO_CUDA_ENTRY STV_DEFAULT"
_Z25depthwise_filter_backwardiiiiiiPKiS0_S0_PKfS2_Pfii:
.text._Z25depthwise_filter_backwardiiiiiiPKiS0_S0_PKfS2_Pfii:
        /* <DEDUP_REMOVED lines=8> */
[----:B------:R-:W-:Y:S02]  /*0080*/  MOV R2, 0x400 ;  /* 0x0000040000027802 */ /* 0x000fe40000000f00 */
[----:B------:R-:W-:Y:S02]  /*0090*/  MOV R0, R15 ;  /* 0x0000000f00007202 */ /* 0x000fe40000000f00 */
[----:B0-----:R-:W-:-:S07]  /*00a0*/  LEA R3, R3, R2, 0x18 ;  /* 0x0000000203037211 */ /* 0x001fce00078ec0ff */
.L_x_94:
[----:B------:R-:W-:Y:S01]  /*00b0*/  IMAD R2, R0, 0x4, R3 ;  /* 0x0000000400027824 */ /* 0x000fe200078e0203 */
[----:B-1----:R-:W-:-:S04]  /*00c0*/  IADD3 R0, PT, PT, R5, R0, RZ ;  /* 0x0000000005007210 */ /* 0x002fc80007ffe0ff */
[----:B------:R0:W-:Y:S01]  /*00d0*/  STS [R2], RZ ;  /* 0x000000ff02007388 */ /* 0x0001e20000000800 */
[----:B------:R-:W-:-:S13]  /*00e0*/  ISETP.GE.AND P0, PT, R0, UR17, PT ;  /* 0x0000001100007c0c */ /* 0x000fda000bf06270 */
[----:B0-----:R-:W-:Y:S05]  /*00f0*/  @!P0 BRA `(.L_x_94) ;  /* 0xfffffffc00ec8947 */ /* 0x001fea000383ffff */
.L_x_93:
[----:B------:R-:W-:Y:S05]  /*0100*/  BSYNC.RECONVERGENT B0 ;  /* 0x0000000000007941 */ /* 0x000fea0003800200 */
.L_x_92:
        /* <DEDUP_REMOVED lines=8> */
[----:B------:R-:W1:Y:S06]  /*0190*/  LDCU.64 UR8, c[0x0][0x398] ;  /* 0x00007300ff0877ac */ /* 0x000e6c0008000a00 */
[----:B------:R-:W2:Y:S01]  /*01a0*/  S2UR UR15, SR_CTAID.Y ;  /* 0x00000000000f79c3 */ /* 0x000ea20000002600 */
[----:B------:R-:W3:Y:S01]  /*01b0*/  LDCU.64 UR10, c[0x0][0x3a8] ;  /* 0x00007500ff0a77ac */ /* 0x000ee20008000a00 */
[----:B------:R-:W4:Y:S06]  /*01c0*/  LDCU UR4, c[0x0][0x3cc] ;  /* 0x00007980ff0477ac */ /* 0x000f2c0008000800 */
[----:B------:R-:W2:Y:S01]  /*01d0*/  LDC R10, c[0x0][0x360] ;  /* 0x0000d800ff0a7b82 */ /* 0x000ea20000000800 */
[----:B------:R-:W5:Y:S01]  /*01e0*/  LDCU UR16, c[0x0][0x374] ;  /* 0x00006e80ff1077ac */ /* 0x000f620008000800 */
[----:B-1----:R-:W-:Y:S01]  /*01f0*/  UIADD3 UR7, UP0, UPT, UR8, 0x8, URZ ;  /* 0x0000000808077890 */ /* 0x002fe2000ff1e0ff */
[----:B0-----:R-:W-:Y:S01]  /*0200*/  IMAD R13, R13, UR18, RZ ;  /* 0x000000120d0d7c24 */ /* 0x001fe2000f8e02ff */
[----:B---3--:R-:W-:-:S03]  /*0210*/  UIADD3 UR5, UP1, UPT, UR10, 0x8, URZ ;  /* 0x000000080a057890 */ /* 0x008fc6000ff3e0ff */
[----:B------:R-:W-:Y:S01]  /*0220*/  IMAD R14, R13, R12, RZ ;  /* 0x0000000c0d0e7224 */ /* 0x000fe200078e02ff */
[----:B------:R-:W-:Y:S01]  /*0230*/  UIADD3.X UR8, UPT, UPT, URZ, UR9, URZ, UP0, !UPT ;  /* 0x00000009ff087290 */ /* 0x000fe200087fe4ff */
[----:B------:R-:W-:Y:S01]  /*0240*/  IMAD.U32 R12, RZ, RZ, UR14 ;  /* 0x0000000eff0c7e24 */ /* 0x000fe2000f8e00ff */
[----:B------:R-:W-:Y:S02]  /*0250*/  UIADD3.X UR6, UPT, UPT, URZ, UR11, URZ, UP1, !UPT ;  /* 0x0000000bff067290 */ /* 0x000fe40008ffe4ff */
[----:B----4-:R-:W-:Y:S01]  /*0260*/  UIADD3 UR4, UPT, UPT, UR17, UR4, URZ ;  /* 0x0000000411047290 */ /* 0x010fe2000fffe0ff */
[C---:B--2---:R-:W-:Y:S02]  /*0270*/  IMAD R11, R10.reuse, UR15, R15 ;  /* 0x0000000f0a0b7c24 */ /* 0x044fe4000f8e020f */
[----:B-----5:R-:W-:-:S09]  /*0280*/  IMAD R10, R10, UR16, RZ ;  /* 0x000000100a0a7c24 */ /* 0x020fd2000f8e02ff */
.L_x_141:
[----:B------:R-:W-:Y:S01]  /*0290*/  ISETP.GE.AND P0, PT, R11, R14, PT ;  /* 0x0000000e0b00720c */ /* 0x000fe20003f06270 */
[----:B------:R-:W-:-:S12]  /*02a0*/  BSSY B2, `(.L_x_96) ;  /* 0x0000193000027945 */ /* 0x000fd80003800000 */
[----:B------:R-:W-:Y:S05]  /*02b0*/  @P0 BRA `(.L_x_97) ;  /* 0x0000001800440947 */ /* 0x000fea0003800000 */
[----:B------:R-:W0:Y:S01]  /*02c0*/  LDCU UR9, c[0x0][0x388] ;  /* 0x00007100ff0977ac */ /* 0x000e220008000800 */
[----:B------:R-:W-:Y:S01]  /*02d0*/  MOV R9, R11 ;  /* 0x0000000b00097202 */ /* 0x000fe20000000f00 */
[----:B0-----:R-:W-:-:S07]  /*02e0*/  IMAD R8, R12, UR9, RZ ;  /* 0x000000090c087c24 */ /* 0x001fce000f8e02ff */
.L_x_140:
[----:B------:R-:W-:Y:S01]  /*02f0*/  IABS R5, R13 ;  /* 0x0000000d00057213 */ /* 0x000fe20000000000 */
[----:B------:R-:W0:Y:S01]  /*0300*/  LDC R19, c[0x0][0x390] ;  /* 0x0000e400ff137b82 */ /* 0x000e220000000800 */
[----:B------:R-:W-:Y:S02]  /*0310*/  IABS R6, R9 ;  /* 0x0000000900067213 */ /* 0x000fe40000000000 */
[----:B------:R-:W1:Y:S01]  /*0320*/  I2F.RP R0, R5 ;  /* 0x0000000500007306 */ /* 0x000e620000209400 */
[----:B------:R-:W-:-:S07]  /*0330*/  IABS R16, R13 ;  /* 0x0000000d00107213 */ /* 0x000fce0000000000 */
[----:B-1----:R-:W1:Y:S02]  /*0340*/  MUFU.RCP R0, R0 ;  /* 0x0000000000007308 */ /* 0x002e640000001000 */
[----:B-1----:R-:W-:Y:S02]  /*0350*/  VIADD R2, R0, 0xffffffe ;  /* 0x0ffffffe00027836 */ /* 0x002fe40000000000 */
[----:B------:R-:W-:-:S04]  /*0360*/  IMAD.MOV R0, RZ, RZ, -R16 ;  /* 0x000000ffff007224 */ /* 0x000fc800078e0a10 */
[----:B------:R1:W2:Y:S02]  /*0370*/  F2I.FTZ.U32.TRUNC.NTZ R3, R2 ;  /* 0x0000000200037305 */ /* 0x0002a4000021f000 */
[----:B-1----:R-:W-:Y:S01]  /*0380*/  HFMA2 R2, -RZ, RZ, 0, 0 ;  /* 0x00000000ff027431 */ /* 0x002fe200000001ff */
[----:B--2---:R-:W-:-:S05]  /*0390*/  IADD3 R4, PT, PT, RZ, -R3, RZ ;  /* 0x80000003ff047210 */ /* 0x004fca0007ffe0ff */
[----:B------:R-:W-:Y:S02]  /*03a0*/  IMAD R7, R4, R5, RZ ;  /* 0x0000000504077224 */ /* 0x000fe400078e02ff */
[----:B------:R-:W-:Y:S02]  /*03b0*/  IMAD.MOV.U32 R4, RZ, RZ, R6 ;  /* 0x000000ffff047224 */ /* 0x000fe400078e0006 */
[----:B------:R-:W-:Y:S02]  /*03c0*/  IMAD.HI.U32 R3, R3, R7, R2 ;  /* 0x0000000703037227 */ /* 0x000fe400078e0002 */
[----:B------:R-:W1:Y:S04]  /*03d0*/  LDC.64 R6, c[0x0][0x3a0] ;  /* 0x0000e800ff067b82 */ /* 0x000e680000000a00 */
[----:B------:R-:W-:-:S04]  /*03e0*/  IMAD.HI.U32 R3, R3, R4, RZ ;  /* 0x0000000403037227 */ /* 0x000fc800078e00ff */
        /* <DEDUP_REMOVED lines=8> */
[----:B------:R-:W-:-:S05]  /*0470*/  @P0 IADD3 R3, PT, PT, R3, 0x1, RZ ;  /* 0x0000000103030810 */ /* 0x000fca0007ffe0ff */
[----:B------:R-:W-:-:S05]  /*0480*/  IMAD.MOV.U32 R17, RZ, RZ, R3 ;  /* 0x000000ffff117224 */ /* 0x000fca00078e0003 */
[----:B------:R-:W-:Y:S02]  /*0490*/  @!P2 IADD3 R17, PT, PT, -R17, RZ, RZ ;  /* 0x000000ff1111a210 */ /* 0x000fe40007ffe1ff */
[----:B------:R-:W-:-:S05]  /*04a0*/  @!P1 LOP3.LUT R17, RZ, R13, RZ, 0x33, !PT ;  /* 0x0000000dff119212 */ /* 0x000fca00078e33ff */
[----:B------:R-:W-:-:S04]  /*04b0*/  IMAD.IADD R2, R8, 0x1, R17 ;  /* 0x0000000108027824 */ /* 0x000fc800078e0211 */
[----:B-1----:R-:W-:-:S06]  /*04c0*/  IMAD.WIDE R6, R2, 0x4, R6 ;  /* 0x0000000402067825 */ /* 0x002fcc00078e0206 */
        /* <DEDUP_REMOVED lines=11> */
[----:B0-----:R-:W-:Y:S02]  /*0580*/  IMAD.MOV.U32 R4, RZ, RZ, RZ ;  /* 0x000000ffff047224 */ /* 0x001fe400078e00ff */
[----:B-1----:R-:W-:-:S04]  /*0590*/  IMAD.MOV R18, RZ, RZ, -R5 ;  /* 0x000000ffff127224 */ /* 0x002fc800078e0a05 */
[----:B------:R-:W-:-:S04]  /*05a0*/  IMAD R17, R18, R3, RZ ;  /* 0x0000000312117224 */ /* 0x000fc800078e02ff */
[----:B------:R-:W-:-:S06]  /*05b0*/  IMAD.HI.U32 R5, R5, R17, R4 ;  /* 0x0000001105057227 */ /* 0x000fcc00078e0004 */
[----:B------:R-:W-:-:S05]  /*05c0*/  IMAD.HI.U32 R4, R5, R0, RZ ;  /* 0x0000000005047227 */ /* 0x000fca00078e00ff */
[----:B------:R-:W-:-:S05]  /*05d0*/  IADD3 R5, PT, PT, -R4, RZ, RZ ;  /* 0x000000ff04057210 */ /* 0x000fca0007ffe1ff */
        /* <DEDUP_REMOVED lines=10> */
[----:B------:R-:W-:Y:S02]  /*0680*/  @!P1 LOP3.LUT R4, RZ, R19, RZ, 0x33, !PT ;  /* 0x00000013ff049212 */ /* 0x000fe400078e33ff */
[----:B--2---:R-:W-:-:S13]  /*0690*/  ISETP.GE.AND P0, PT, R7, 0x1, PT ;  /* 0x000000010700780c */ /* 0x004fda0003f06270 */
[----:B------:R-:W-:Y:S05]  /*06a0*/  @!P0 BRA `(.L_x_99) ;  /* 0x0000001400388947 */ /* 0x000fea0003800000 */
[----:B------:R-:W0:Y:S01]  /*06b0*/  LDC.64 R16, c[0x0][0x3b8] ;  /* 0x0000ee00ff107b82 */ /* 0x000e220000000a00 */
[----:B------:R-:W1:Y:S01]  /*06c0*/  LDCU UR9, c[0x0][0x394] ;  /* 0x00007280ff0977ac */ /* 0x000e620008000800 */
[----:B------:R-:W-:Y:S01]  /*06d0*/  ISETP.GE.U32.AND P0, PT, R7, 0x4, PT ;  /* 0x000000040700780c */ /* 0x000fe20003f06070 */
[----:B------:R-:W-:Y:S01]  /*06e0*/  IMAD R3, R13, R8, R9 ;  /* 0x000000080d037224 */ /* 0x000fe200078e0209 */
[----:B------:R-:W-:Y:S01]  /*06f0*/  BSSY B0, `(.L_x_100) ;  /* 0x00000ba000007945 */ /* 0x000fe20003800000 */
[----:B------:R-:W-:Y:S02]  /*0700*/  IMAD.MOV.U32 R5, RZ, RZ, RZ ;  /* 0x000000ffff057224 */ /* 0x000fe400078e00ff */
[----:B-1----:R-:W-:Y:S02]  /*0710*/  IMAD R2, R2, UR9, RZ ;  /* 0x0000000902027c24 */ /* 0x002fe4000f8e02ff */
[----:B0-----:R-:W-:Y:S01]  /*0720*/  IMAD.WIDE R16, R3, 0x4, R16 ;  /* 0x0000000403107825 */ /* 0x001fe200078e0210 */
[----:B------:R-:W-:-:S05]  /*0730*/  I2FP.F32.U32 R3, R7 ;  /* 0x0000000700037245 */ /* 0x000fca0000201000 */
[----:B------:R-:W-:Y:S05]  /*0740*/  @!P0 BRA `(.L_x_101) ;  /* 0x0000000800d08947 */ /* 0x000fea0003800000 */
[----:B------:R-:W-:Y:S02]  /*0750*/  LOP3.LUT R5, R7, 0x7ffffffc, RZ, 0xc0, !PT ;  /* 0x7ffffffc07057812 */ /* 0x000fe400078ec0ff */
[----:B------:R-:W-:-:S03]  /*0760*/  MOV R25, R2 ;  /* 0x0000000200197202 */ /* 0x000fc60000000f00 */
[----:B------:R-:W-:-:S07]  /*0770*/  IMAD.MOV R24, RZ, RZ, -R5 ;  /* 0x000000ffff187224 */ /* 0x000fce00078e0a05 */
.L_x_124:
[----:B------:R-:W-:Y:S01]  /*0780*/  MOV R18, UR5 ;  /* 0x0000000500127c02 */ /* 0x000fe20008000f00 */
[----:B------:R-:W-:Y:S01]  /*0790*/  IMAD.U32 R19, RZ, RZ, UR6 ;  /* 0x00000006ff137e24 */ /* 0x000fe2000f8e00ff */
[----:B------:R0:W5:Y:S01]  /*07a0*/  LDG.E R0, desc[UR12][R16.64] ;  /* 0x0000000c10007981 */ /* 0x000162000c1e1900 */
[----:B------:R-:W1:Y:S02]  /*07b0*/  LDC R26, c[0x0][0x3cc] ;  /* 0x0000f300ff1a7b82 */ /* 0x000e640000000800 */
[----:B------:R-:W-:-:S05]  /*07c0*/  IMAD.WIDE R18, R25, 0x4, R18 ;  /* 0x0000000419127825 */ /* 0x000fca00078e0212 */
[----:B------:R-:W2:Y:S01]  /*07d0*/  LDG.E R27, desc[UR12][R18.64+-0x8] ;  /* 0xfffff80c121b7981 */ /* 0x000ea2000c1e1900 */
[----:B------:R-:W-:Y:S01]  /*07e0*/  MOV R21, UR8 ;  /* 0x0000000800157c02 */ /* 0x000fe20008000f00 */
[----:B------:R-:W-:Y:S01]  /*07f0*/  IMAD.U32 R20, RZ, RZ, UR7 ;  /* 0x00000007ff147e24 */ /* 0x000fe2000f8e00ff */
[----:B------:R-:W-:Y:S01]  /*0800*/  IADD3 R24, PT, PT, R24, 0x4, RZ ;  /* 0x0000000418187810 */ /* 0x000fe20007ffe0ff */
[----:B------:R-:W-:Y:S05]  /*0810*/  YIELD ;  /* 0x0000000000007946 */ /* 0x000fea0003800000 */
[----:B------:R-:W-:Y:S01]  /*0820*/  BSSY.RECONVERGENT B5, `(.L_x_102) ;  /* 0x0000028000057945 */ /* 0x000fe20003800200 */
[----:B------:R-:W-:Y:S01]  /*0830*/  ISETP.NE.AND P2, PT, R24, RZ, PT ;  /* 0x000000ff1800720c */ /* 0x000fe20003f45270 */
[----:B------:R-:W-:-:S04]  /*0840*/  IMAD.WIDE R20, R25, 0x4, R20 ;  /* 0x0000000419147825 */ /* 0x000fc800078e0214 */
[----:B--2---:R-:W-:-:S05]  /*0850*/  IMAD R27, R13, R27, R6 ;  /* 0x0000001b0d1b7224 */ /* 0x004fca00078e0206 */
[----:B------:R-:W-:-:S04]  /*0860*/  ISETP.GE.AND P0, PT, R27, UR4, PT ;  /* 0x000000041b007c0c */ /* 0x000fc8000bf06270 */
[----:B-1----:R-:W-:-:S13]  /*0870*/  ISETP.LT.OR P0, PT, R27, R26, P0 ;  /* 0x0000001a1b00720c */ /* 0x002fda0000701670 */
[----:B0-----:R-:W-:Y:S05]  /*0880*/  @P0 BRA `(.L_x_103) ;  /* 0x0000000000840947 */ /* 0x001fea0003800000 */
[----:B------:R-:W2:Y:S01]  /*0890*/  LDG.E R29, desc[UR12][R20.64+-0x8] ;  /* 0xfffff80c141d7981 */ /* 0x000ea2000c1e1900 */
[----:B------:R-:W2:Y:S01]  /*08a0*/  LDCU UR9, c[0x0][0x384] ;  /* 0x00007080ff0977ac */ /* 0x000ea20008000800 */
[----:B------:R-:W0:Y:S01]  /*08b0*/  LDC.64 R22, c[0x0][0x3b0] ;  /* 0x0000ec00ff167b82 */ /* 0x000e220000000a00 */
[----:B------:R-:W1:Y:S01]  /*08c0*/  LDCU UR10, c[0x0][0x38c] ;  /* 0x00007180ff0a77ac */ /* 0x000e620008000800 */
[----:B--2---:R-:W-:-:S04]  /*08d0*/  IMAD R29, R12, UR9, R29 ;  /* 0x000000090c1d7c24 */ /* 0x004fc8000f8e021d */
[----:B-1----:R-:W-:-:S04]  /*08e0*/  IMAD R29, R29, UR10, R4 ;  /* 0x0000000a1d1d7c24 */ /* 0x002fc8000f8e0204 */
[----:B0-----:R-:W-:-:S06]  /*08f0*/  IMAD.WIDE R22, R29, 0x4, R22 ;  /* 0x000000041d167825 */ /* 0x001fcc00078e0216 */
[----:B------:R-:W2:Y:S01]  /*0900*/  LDG.E R23, desc[UR12][R22.64] ;  /* 0x0000000c16177981 */ /* 0x000ea2000c1e1900 */
[----:B------:R-:W0:Y:S01]  /*0910*/  MUFU.RCP R28, R3 ;  /* 0x00000003001c7308 */ /* 0x000e220000001000 */
[----:B------:R-:W1:Y:S01]  /*0920*/  S2UR UR10, SR_CgaCtaId ;  /* 0x00000000000a79c3 */ /* 0x000e620000008800 */
[----:B------:R-:W-:Y:S01]  /*0930*/  UMOV UR9, 0x400 ;  /* 0x0000040000097882 */ /* 0x000fe20000000000 */
[----:B------:R-:W-:Y:S01]  /*0940*/  IMAD.IADD R27, R27, 0x1, -R26 ;  /* 0x000000011b1b7824 */ /* 0x000fe200078e0a1a */
[----:B------:R-:W-:Y:S01]  /*0950*/  BSSY.RECONVERGENT B6, `(.L_x_104) ;  /* 0x000000d000067945 */ /* 0x000fe20003800200 */
[----:B0-----:R-:W-:-:S04]  /*0960*/  FFMA R29, -R3, R28, 1 ;  /* 0x3f800000031d7423 */ /* 0x001fc8000000011c */
[----:B------:R-:W-:Y:S01]  /*0970*/  FFMA R29, R28, R29, R28 ;  /* 0x0000001d1c1d7223 */ /* 0x000fe2000000001c */
[----:B-1----:R-:W-:-:S06]  /*0980*/  ULEA UR9, UR10, UR9, 0x18 ;  /* 0x000000090a097291 */ /* 0x002fcc000f8ec0ff */
[----:B------:R-:W-:Y:S01]  /*0990*/  LEA R27, R27, UR9, 0x2 ;  /* 0x000000091b1b7c11 */ /* 0x000fe2000f8e10ff */
[----:B--2--5:R-:W-:-:S04]  /*09a0*/  FMUL R0, R0, R23 ;  /* 0x0000001700007220 */ /* 0x024fc80000400000 */
[----:B------:R-:W0:Y:S01]  /*09b0*/  FCHK P0, R0, R3 ;  /* 0x0000000300007302 */ /* 0x000e220000000000 */
[----:B------:R-:W-:-:S04]  /*09c0*/  FFMA R28, R0, R29, RZ ;  /* 0x0000001d001c7223 */ /* 0x000fc800000000ff */
[----:B------:R-:W-:-:S04]  /*09d0*/  FFMA R22, -R3, R28, R0 ;  /* 0x0000001c03167223 */ /* 0x000fc80000000100 */
[----:B------:R-:W-:Y:S01]  /*09e0*/  FFMA R29, R29, R22, R28 ;  /* 0x000000161d1d7223 */ /* 0x000fe2000000001c */
[----:B0-----:R-:W-:Y:S06]  /*09f0*/  @!P0 BRA `(.L_x_105) ;  /* 0x0000000000088947 */ /* 0x001fec0003800000 */
[----:B------:R-:W-:-:S07]  /*0a00*/  MOV R26, 0xa20 ;  /* 0x00000a20001a7802 */ /* 0x000fce0000000f00 */
[----:B------:R-:W-:Y:S05]  /*0a10*/  CALL.REL.NOINC `($__internal_3_$__cuda_sm3x_div_rn_noftz_f32_slowpath) ;  /* 0x0000001000d47944 */ /* 0x000fea0003c00000 */
.L_x_105:
[----:B------:R-:W-:Y:S05]  /*0a20*/  BSYNC.RECONVERGENT B6 ;  /* 0x0000000000067941 */ /* 0x000fea0003800200 */
.L_x_104:
[----:B------:R-:W-:Y:S01]  /*0a30*/  BSSY.RECONVERGENT B3, `(.L_x_106) ;  /* 0x0000005000037945 */ /* 0x000fe20003800200 */
.L_x_107:
[----:B------:R-:W0:Y:S02]  /*0a40*/  LDS R22, [R27] ;  /* 0x000000001b167984 */ /* 0x000e240000000800 */
[----:B0-----:R-:W-:-:S05]  /*0a50*/  FADD R23, R29, R22 ;  /* 0x000000161d177221 */ /* 0x001fca0000000000 */
[----:B------:R-:W0:Y:S02]  /*0a60*/  ATOMS.CAST.SPIN P0, [R27], R22, R23 ;  /* 0x000000161b00758d */ /* 0x000e240001800017 */
[----:B0-----:R-:W-:Y:S05]  /*0a70*/  @!P0 BRA `(.L_x_107) ;  /* 0xfffffffc00f08947 */ /* 0x001fea000383ffff */
[----:B------:R-:W-:Y:S05]  /*0a80*/  BSYNC.RECONVERGENT B3 ;  /* 0x0000000000037941 */ /* 0x000fea0003800200 */
.L_x_106:
[----:B------:R0:W5:Y:S02]  /*0a90*/  LDG.E R0, desc[UR12][R16.64] ;  /* 0x0000000c10007981 */ /* 0x000164000c1e1900 */
.L_x_103:
[----:B------:R-:W-:Y:S05]  /*0aa0*/  BSYNC.RECONVERGENT B5 ;  /* 0x0000000000057941 */ /* 0x000fea0003800200 */
.L_x_102:
[----:B------:R-:W2:Y:S01]  /*0ab0*/  LDG.E R27, desc[UR12][R18.64+-0x4] ;  /* 0xfffffc0c121b7981 */ /* 0x000ea2000c1e1900 */
[----:B------:R-:W1:Y:S01]  /*0ac0*/  LDC R26, c[0x0][0x3cc] ;  /* 0x0000f300ff1a7b82 */ /* 0x000e620000000800 */
[----:B------:R-:W-:Y:S01]  /*0ad0*/  BSSY.RECONVERGENT B5, `(.L_x_108) ;  /* 0x0000027000057945 */ /* 0x000fe20003800200 */
[----:B--2---:R-:W-:-:S05]  /*0ae0*/  IMAD R27, R13, R27, R6 ;  /* 0x0000001b0d1b7224 */ /* 0x004fca00078e0206 */
[----:B------:R-:W-:-:S04]  /*0af0*/  ISETP.GE.AND P0, PT, R27, UR4, PT ;  /* 0x000000041b007c0c */ /* 0x000fc8000bf06270 */
[----:B-1----:R-:W-:-:S13]  /*0b00*/  ISETP.LT.OR P0, PT, R27, R26, P0 ;  /* 0x0000001a1b00720c */ /* 0x002fda0000701670 */
[----:B------:R-:W-:Y:S05]  /*0b10*/  @P0 BRA `(.L_x_109) ;  /* 0x0000000000880947 */ /* 0x000fea0003800000 */
[----:B------:R-:W2:Y:S01]  /*0b20*/  LDG.E R29, desc[UR12][R20.64+-0x4] ;  /* 0xfffffc0c141d7981 */ /* 0x000ea2000c1e1900 */
[----:B------:R-:W2:Y:S01]  /*0b30*/  LDCU UR9, c[0x0][0x384] ;  /* 0x00007080ff0977ac */ /* 0x000ea20008000800 */
[----:B------:R-:W1:Y:S01]  /*0b40*/  LDC.64 R22, c[0x0][0x3b0] ;  /* 0x0000ec00ff167b82 */ /* 0x000e620000000a00 */
[----:B------:R-:W3:Y:S01]  /*0b50*/  LDCU UR10, c[0x0][0x38c] ;  /* 0x00007180ff0a77ac */ /* 0x000ee20008000800 */
[----:B--2---:R-:W-:-:S04]  /*0b60*/  IMAD R29, R12, UR9, R29 ;  /* 0x000000090c1d7c24 */ /* 0x004fc8000f8e021d */
[----:B---3--:R-:W-:-:S04]  /*0b70*/  IMAD R29, R29, UR10, R4 ;  /* 0x0000000a1d1d7c24 */ /* 0x008fc8000f8e0204 */
[----:B-1----:R-:W-:-:S06]  /*0b80*/  IMAD.WIDE R22, R29, 0x4, R22 ;  /* 0x000000041d167825 */ /* 0x002fcc00078e0216 */
[----:B------:R-:W2:Y:S01]  /*0b90*/  LDG.E R23, desc[UR12][R22.64] ;  /* 0x0000000c16177981 */ /* 0x000ea2000c1e1900 */
[----:B------:R-:W1:Y:S01]  /*0ba0*/  MUFU.RCP R30, R3 ;  /* 0x00000003001e7308 */ /* 0x000e620000001000 */
[----:B------:R-:W3:Y:S01]  /*0bb0*/  S2UR UR10, SR_CgaCtaId ;  /* 0x00000000000a79c3 */ /* 0x000ee20000008800 */
[----:B------:R-:W-:Y:S01]  /*0bc0*/  UMOV UR9, 0x400 ;  /* 0x0000040000097882 */ /* 0x000fe20000000000 */
[----:B------:R-:W-:Y:S01]  /*0bd0*/  IADD3 R27, PT, PT, R27, -R26, RZ ;  /* 0x8000001a1b1b7210 */ /* 0x000fe20007ffe0ff */
[----:B------:R-:W-:Y:S01]  /*0be0*/  BSSY.RECONVERGENT B6, `(.L_x_110) ;  /* 0x000000e000067945 */ /* 0x000fe20003800200 */
[----:B-1----:R-:W-:Y:S01]  /*0bf0*/  FFMA R29, -R3, R30, 1 ;  /* 0x3f800000031d7423 */ /* 0x002fe2000000011e */
[----:B---3--:R-:W-:-:S06]  /*0c00*/  ULEA UR9, UR10, UR9, 0x18 ;  /* 0x000000090a097291 */ /* 0x008fcc000f8ec0ff */
[----:B------:R-:W-:Y:S01]  /*0c10*/  LEA R27, R27, UR9, 0x2 ;  /* 0x000000091b1b7c11 */ /* 0x000fe2000f8e10ff */
[----:B--2--5:R-:W-:Y:S01]  /*0c20*/  FMUL R28, R0, R23 ;  /* 0x00000017001c7220 */ /* 0x024fe20000400000 */
[----:B------:R-:W-:-:S03]  /*0c30*/  FFMA R0, R30, R29, R30 ;  /* 0x0000001d1e007223 */ /* 0x000fc6000000001e */
[----:B------:R-:W1:Y:S01]  /*0c40*/  FCHK P0, R28, R3 ;  /* 0x000000031c007302 */ /* 0x000e620000000000 */
[----:B------:R-:W-:-:S04]  /*0c50*/  FFMA R29, R0, R28, RZ ;  /* 0x0000001c001d7223 */ /* 0x000fc800000000ff */
[----:B------:R-:W-:-:S04]  /*0c60*/  FFMA R22, -R3, R29, R28 ;  /* 0x0000001d03167223 */ /* 0x000fc8000000011c */
[----:B------:R-:W-:Y:S01]  /*0c70*/  FFMA R29, R0, R22, R29 ;  /* 0x00000016001d7223 */ /* 0x000fe2000000001d */
[----:B-1----:R-:W-:Y:S06]  /*0c80*/  @!P0 BRA `(.L_x_111) ;  /* 0x00000000000c8947 */ /* 0x002fec0003800000 */
[----:B------:R-:W-:Y:S01]  /*0c90*/  IMAD.MOV.U32 R0, RZ, RZ, R28 ;  /* 0x000000ffff007224 */ /* 0x000fe200078e001c */
[----:B------:R-:W-:-:S07]  /*0ca0*/  MOV R26, 0xcc0 ;  /* 0x00000cc0001a7802 */ /* 0x000fce0000000f00 */
[----:B0-----:R-:W-:Y:S05]  /*0cb0*/  CALL.REL.NOINC `($__internal_3_$__cuda_sm3x_div_rn_noftz_f32_slowpath) ;  /* 0x00000010002c7944 */ /* 0x001fea0003c00000 */
.L_x_111:
[----:B------:R-:W-:Y:S05]  /*0cc0*/  BSYNC.RECONVERGENT B6 ;  /* 0x0000000000067941 */ /* 0x000fea0003800200 */
.L_x_110:
[----:B------:R-:W-:Y:S01]  /*0cd0*/  BSSY.RECONVERGENT B3, `(.L_x_112) ;  /* 0x0000005000037945 */ /* 0x000fe20003800200 */
.L_x_113:
[----:B------:R-:W1:Y:S02]  /*0ce0*/  LDS R22, [R27] ;  /* 0x000000001b167984 */ /* 0x000e640000000800 */
[----:B-1----:R-:W-:-:S05]  /*0cf0*/  FADD R23, R29, R22 ;  /* 0x000000161d177221 */ /* 0x002fca0000000000 */
[----:B------:R-:W1:Y:S02]  /*0d00*/  ATOMS.CAST.SPIN P0, [R27], R22, R23 ;  /* 0x000000161b00758d */ /* 0x000e640001800017 */
[----:B-1----:R-:W-:Y:S05]  /*0d10*/  @!P0 BRA `(.L_x_113) ;  /* 0xfffffffc00f08947 */ /* 0x002fea000383ffff */
[----:B------:R-:W-:Y:S05]  /*0d20*/  BSYNC.RECONVERGENT B3 ;  /* 0x0000000000037941 */ /* 0x000fea0003800200 */
.L_x_112:
[----:B------:R1:W5:Y:S02]  /*0d30*/  LDG.E R0, desc[UR12][R16.64] ;  /* 0x0000000c10007981 */ /* 0x000364000c1e1900 */
.L_x_109:
[----:B------:R-:W-:Y:S05]  /*0d40*/  BSYNC.RECONVERGENT B5 ;  /* 0x0000000000057941 */ /* 0x000fea0003800200 */
.L_x_108:
[----:B------:R-:W2:Y:S01]  /*0d50*/  LDG.E R27, desc[UR12][R18.64] ;  /* 0x0000000c121b7981 */ /* 0x000ea2000c1e1900 */
[----:B------:R-:W3:Y:S01]  /*0d60*/  LDC R26, c[0x0][0x3cc] ;  /* 0x0000f300ff1a7b82 */ /* 0x000ee20000000800 */
[----:B------:R-:W-:Y:S01]  /*0d70*/  BSSY.RECONVERGENT B5, `(.L_x_114) ;  /* 0x0000027000057945 */ /* 0x000fe20003800200 */
[----:B--2---:R-:W-:-:S05]  /*0d80*/  IMAD R27, R13, R27, R6 ;  /* 0x0000001b0d1b7224 */ /* 0x004fca00078e0206 */
[----:B------:R-:W-:-:S04]  /*0d90*/  ISETP.GE.AND P0, PT, R27, UR4, PT ;  /* 0x000000041b007c0c */ /* 0x000fc8000bf06270 */
[----:B---3--:R-:W-:-:S13]  /*0da0*/  ISETP.LT.OR P0, PT, R27, R26, P0 ;  /* 0x0000001a1b00720c */ /* 0x008fda0000701670 */
[----:B------:R-:W-:Y:S05]  /*0db0*/  @P0 BRA `(.L_x_115) ;  /* 0x0000000000880947 */ /* 0x000fea0003800000 */
[----:B------:R-:W2:Y:S01]  /*0dc0*/  LDG.E R29, desc[UR12][R20.64] ;  /* 0x0000000c141d7981 */ /* 0x000ea2000c1e1900 */
[----:B------:R-:W2:Y:S01]  /*0dd0*/  LDCU UR9, c[0x0][0x384] ;  /* 0x00007080ff0977ac */ /* 0x000ea20008000800 */
[----:B------:R-:W3:Y:S01]  /*0de0*/  LDC.64 R22, c[0x0][0x3b0] ;  /* 0x0000ec00ff167b82 */ /* 0x000ee20000000a00 */
[----:B------:R-:W4:Y:S01]  /*0df0*/  LDCU UR10, c[0x0][0x38c] ;  /* 0x00007180ff0a77ac */ /* 0x000f220008000800 */
[----:B--2---:R-:W-:-:S04]  /*0e00*/  IMAD R29, R12, UR9, R29 ;  /* 0x000000090c1d7c24 */ /* 0x004fc8000f8e021d */
[----:B----4-:R-:W-:-:S04]  /*0e10*/  IMAD R29, R29, UR10, R4 ;  /* 0x0000000a1d1d7c24 */ /* 0x010fc8000f8e0204 */
[----:B---3--:R-:W-:-:S06]  /*0e20*/  IMAD.WIDE R22, R29, 0x4, R22 ;  /* 0x000000041d167825 */ /* 0x008fcc00078e0216 */
[----:B------:R-:W2:Y:S01]  /*0e30*/  LDG.E R23, desc[UR12][R22.64] ;  /* 0x0000000c16177981 */ /* 0x000ea2000c1e1900 */
[----:B------:R-:W3:Y:S01]  /*0e40*/  MUFU.RCP R30, R3 ;  /* 0x00000003001e7308 */ /* 0x000ee20000001000 */
[----:B------:R-:W4:Y:S01]  /*0e50*/  S2UR UR10, SR_CgaCtaId ;  /* 0x00000000000a79c3 */ /* 0x000f220000008800 */
[----:B------:R-:W-:Y:S01]  /*0e60*/  UMOV UR9, 0x400 ;  /* 0x0000040000097882 */ /* 0x000fe20000000000 */
[----:B------:R-:W-:Y:S01]  /*0e70*/  IADD3 R27, PT, PT, R27, -R26, RZ ;  /* 0x8000001a1b1b7210 */ /* 0x000fe20007ffe0ff */
[----:B------:R-:W-:Y:S01]  /*0e80*/  BSSY.RECONVERGENT B6, `(.L_x_116) ;  /* 0x000000e000067945 */ /* 0x000fe20003800200 */
[----:B---3--:R-:W-:Y:S01]  /*0e90*/  FFMA R29, -R3, R30, 1 ;  /* 0x3f800000031d7423 */ /* 0x008fe2000000011e */
[----:B----4-:R-:W-:-:S06]  /*0ea0*/  ULEA UR9, UR10, UR9, 0x18 ;  /* 0x000000090a097291 */ /* 0x010fcc000f8ec0ff */
[----:B------:R-:W-:Y:S01]  /*0eb0*/  LEA R27, R27, UR9, 0x2 ;  /* 0x000000091b1b7c11 */ /* 0x000fe2000f8e10ff */
[----:B--2--5:R-:W-:Y:S01]  /*0ec0*/  FMUL R28, R0, R23 ;  /* 0x00000017001c7220 */ /* 0x024fe20000400000 */
[----:B------:R-:W-:-:S03]  /*0ed0*/  FFMA R0, R30, R29, R30 ;  /* 0x0000001d1e007223 */ /* 0x000fc6000000001e */
[----:B------:R-:W2:Y:S01]  /*0ee0*/  FCHK P0, R28, R3 ;  /* 0x000000031c007302 */ /* 0x000ea20000000000 */
[----:B------:R-:W-:-:S04]  /*0ef0*/  FFMA R29, R0, R28, RZ ;  /* 0x0000001c001d7223 */ /* 0x000fc800000000ff */
[----:B------:R-:W-:-:S04]  /*0f00*/  FFMA R22, -R3, R29, R28 ;  /* 0x0000001d03167223 */ /* 0x000fc8000000011c */
[----:B------:R-:W-:Y:S01]  /*0f10*/  FFMA R29, R0, R22, R29 ;  /* 0x00000016001d7223 */ /* 0x000fe2000000001d */
[----:B--2---:R-:W-:Y:S06]  /*0f20*/  @!P0 BRA `(.L_x_117) ;  /* 0x00000000000c8947 */ /* 0x004fec0003800000 */
[----:B------:R-:W-:Y:S01]  /*0f30*/  IMAD.MOV.U32 R0, RZ, RZ, R28 ;  /* 0x000000ffff007224 */ /* 0x000fe200078e001c */
[----:B------:R-:W-:-:S07]  /*0f40*/  MOV R26, 0xf60 ;  /* 0x00000f60001a7802 */ /* 0x000fce0000000f00 */
[----:B01----:R-:W-:Y:S05]  /*0f50*/  CALL.REL.NOINC `($__internal_3_$__cuda_sm3x_div_rn_noftz_f32_slowpath) ;  /* 0x0000000c00847944 */ /* 0x003fea0003c00000 */
.L_x_117:
[----:B------:R-:W-:Y:S05]  /*0f60*/  BSYNC.RECONVERGENT B6 ;  /* 0x0000000000067941 */ /* 0x000fea0003800200 */
.L_x_116:
[----:B------:R-:W-:Y:S01]  /*0f70*/  BSSY.RECONVERGENT B3, `(.L_x_118) ;  /* 0x0000005000037945 */ /* 0x000fe20003800200 */
.L_x_119:
[----:B------:R-:W2:Y:S02]  /*0f80*/  LDS R22, [R27] ;  /* 0x000000001b167984 */ /* 0x000ea40000000800 */
[----:B--2---:R-:W-:-:S05]  /*0f90*/  FADD R23, R29, R22 ;  /* 0x000000161d177221 */ /* 0x004fca0000000000 */
[----:B------:R-:W2:Y:S02]  /*0fa0*/  ATOMS.CAST.SPIN P0, [R27], R22, R23 ;  /* 0x000000161b00758d */ /* 0x000ea40001800017 */
[----:B--2---:R-:W-:Y:S05]  /*0fb0*/  @!P0 BRA `(.L_x_119) ;  /* 0xfffffffc00f08947 */ /* 0x004fea000383ffff */
[----:B------:R-:W-:Y:S05]  /*0fc0*/  BSYNC.RECONVERGENT B3 ;  /* 0x0000000000037941 */ /* 0x000fea0003800200 */
.L_x_118:
[----:B------:R2:W5:Y:S02]  /*0fd0*/  LDG.E R0, desc[UR12][R16.64] ;  /* 0x0000000c10007981 */ /* 0x000564000c1e1900 */
.L_x_115:
[----:B------:R-:W-:Y:S05]  /*0fe0*/  BSYNC.RECONVERGENT B5 ;  /* 0x0000000000057941 */ /* 0x000fea0003800200 */
.L_x_114:
[----:B------:R-:W3:Y:S01]  /*0ff0*/  LDG.E R21, desc[UR12][R20.64+0x4] ;  /* 0x0000040c14157981 */ /* 0x000ee2000c1e1900 */
[----:B------:R-:W3:Y:S01]  /*1000*/  LDCU UR9, c[0x0][0x384] ;  /* 0x00007080ff0977ac */ /* 0x000ee20008000800 */
[----:B------:R-:W4:Y:S02]  /*1010*/  LDC.64 R22, c[0x0][0x3b0] ;  /* 0x0000ec00ff167b82 */ /* 0x000f240000000a00 */
[----:B------:R-:W2:Y:S01]  /*1020*/  LDG.E R18, desc[UR12][R18.64+0x4] ;  /* 0x0000040c12127981 */ /* 0x000ea2000c1e1900 */
[----:B------:R-:W0:Y:S05]  /*1030*/  LDCU UR10, c[0x0][0x38c] ;  /* 0x00007180ff0a77ac */ /* 0x000e2a0008000800 */
[----:B------:R-:W1:Y:S01]  /*1040*/  LDC R28, c[0x0][0x3cc] ;  /* 0x0000f300ff1c7b82 */ /* 0x000e620000000800 */
[----:B---3--:R-:W-:-:S04]  /*1050*/  IMAD R27, R12, UR9, R21 ;  /* 0x000000090c1b7c24 */ /* 0x008fc8000f8e0215 */
[----:B0-----:R-:W-:-:S04]  /*1060*/  IMAD R27, R27, UR10, R4 ;  /* 0x0000000a1b1b7c24 */ /* 0x001fc8000f8e0204 */
[----:B----4-:R-:W-:-:S06]  /*1070*/  IMAD.WIDE R22, R27, 0x4, R22 ;  /* 0x000000041b167825 */ /* 0x010fcc00078e0216 */
[----:B------:R-:W3:Y:S01]  /*1080*/  LDG.E R23, desc[UR12][R22.64] ;  /* 0x0000000c16177981 */ /* 0x000ee2000c1e1900 */
[----:B--2---:R-:W-:-:S05]  /*1090*/  IMAD R27, R13, R18, R6 ;  /* 0x000000120d1b7224 */ /* 0x004fca00078e0206 */
[----:B------:R-:W-:-:S04]  /*10a0*/  ISETP.GE.AND P0, PT, R27, UR4, PT ;  /* 0x000000041b007c0c */ /* 0x000fc8000bf06270 */
[----:B-1----:R-:W-:Y:S01]  /*10b0*/  ISETP.LT.OR P0, PT, R27, R28, P0 ;  /* 0x0000001c1b00720c */ /* 0x002fe20000701670 */
[----:B------:R-:W-:Y:S01]  /*10c0*/  BSSY.RECONVERGENT B5, `(.L_x_120) ;  /* 0x000001a000057945 */ /* 0x000fe20003800200 */
[----:B---3-5:R-:W-:-:S11]  /*10d0*/  FMUL R26, R23, R0 ;  /* 0x00000000171a7220 */ /* 0x028fd60000400000 */
[----:B------:R-:W-:Y:S05]  /*10e0*/  @P0 BRA `(.L_x_121) ;  /* 0x00000000005c0947 */ /* 0x000fea0003800000 */
[----:B------:R-:W0:Y:S01]  /*10f0*/  MUFU.RCP R0, R3 ;  /* 0x0000000300007308 */ /* 0x000e220000001000 */
[----:B------:R-:W1:Y:S01]  /*1100*/  S2UR UR10, SR_CgaCtaId ;  /* 0x00000000000a79c3 */ /* 0x000e620000008800 */
[----:B------:R-:W-:Y:S01]  /*1110*/  UMOV UR9, 0x400 ;  /* 0x0000040000097882 */ /* 0x000fe20000000000 */
[----:B------:R-:W-:Y:S01]  /*1120*/  IADD3 R20, PT, PT, R27, -R28, RZ ;  /* 0x8000001c1b147210 */ /* 0x000fe20007ffe0ff */
[----:B------:R-:W-:Y:S04]  /*1130*/  BSSY.RECONVERGENT B6, `(.L_x_122) ;  /* 0x000000e000067945 */ /* 0x000fe80003800200 */
[----:B------:R-:W2:Y:S01]  /*1140*/  FCHK P0, R26, R3 ;  /* 0x000000031a007302 */ /* 0x000ea20000000000 */
[----:B0-----:R-:W-:-:S04]  /*1150*/  FFMA R19, -R3, R0, 1 ;  /* 0x3f80000003137423 */ /* 0x001fc80000000100 */
[----:B------:R-:W-:Y:S01]  /*1160*/  FFMA R0, R0, R19, R0 ;  /* 0x0000001300007223 */ /* 0x000fe20000000000 */
[----:B-1----:R-:W-:-:S03]  /*1170*/  ULEA UR9, UR10, UR9, 0x18 ;  /* 0x000000090a097291 */ /* 0x002fc6000f8ec0ff */
[----:B------:R-:W-:-:S04]  /*1180*/  FFMA R19, R0, R26, RZ ;  /* 0x0000001a00137223 */ /* 0x000fc800000000ff */
[----:B------:R-:W-:Y:S01]  /*1190*/  FFMA R18, -R3, R19, R26 ;  /* 0x0000001303127223 */ /* 0x000fe2000000011a */
[----:B------:R-:W-:-:S03]  /*11a0*/  LEA R20, R20, UR9, 0x2 ;  /* 0x0000000914147c11 */ /* 0x000fc6000f8e10ff */
[----:B------:R-:W-:Y:S01]  /*11b0*/  FFMA R21, R0, R18, R19 ;  /* 0x0000001200157223 */ /* 0x000fe20000000013 */
[----:B--2---:R-:W-:Y:S06]  /*11c0*/  @!P0 BRA `(.L_x_123) ;  /* 0x0000000000108947 */ /* 0x004fec0003800000 */
[----:B------:R-:W-:Y:S01]  /*11d0*/  IMAD.MOV.U32 R0, RZ, RZ, R26 ;  /* 0x000000ffff007224 */ /* 0x000fe200078e001a */
[----:B------:R-:W-:-:S07]  /*11e0*/  MOV R26, 0x1200 ;  /* 0x00001200001a7802 */ /* 0x000fce0000000f00 */
[----:B------:R-:W-:Y:S05]  /*11f0*/  CALL.REL.NOINC `($__internal_3_$__cuda_sm3x_div_rn_noftz_f32_slowpath) ;  /* 0x0000000800dc7944 */ /* 0x000fea0003c00000 */
[----:B------:R-:W-:-:S07]  /*1200*/  MOV R21, R29 ;  /* 0x0000001d00157202 */ /* 0x000fce0000000f00 */
.L_x_123:
[----:B------:R-:W-:Y:S05]  /*1210*/  BSYNC.RECONVERGENT B6 ;  /* 0x0000000000067941 */ /* 0x000fea0003800200 */
.L_x_122:
[----:B------:R-:W0:Y:S02]  /*1220*/  LDS R18, [R20] ;  /* 0x0000000014127984 */ /* 0x000e240000000800 */
[----:B0-----:R-:W-:-:S05]  /*1230*/  FADD R19, R21, R18 ;  /* 0x0000001215137221 */ /* 0x001fca0000000000 */
[----:B------:R-:W0:Y:S02]  /*1240*/  ATOMS.CAST.SPIN P0, [R20], R18, R19 ;  /* 0x000000121400758d */ /* 0x000e240001800013 */
[----:B0-----:R-:W-:Y:S05]  /*1250*/  @!P0 BRA `(.L_x_122) ;  /* 0xfffffffc00f08947 */ /* 0x001fea000383ffff */
.L_x_121:
[----:B------:R-:W-:Y:S05]  /*1260*/  BSYNC.RECONVERGENT B5 ;  /* 0x0000000000057941 */ /* 0x000fea0003800200 */
.L_x_120:
[----:B------:R-:W-:Y:S01]  /*1270*/  VIADD R25, R25, 0x4 ;  /* 0x0000000419197836 */ /* 0x000fe20000000000 */
[----:B------:R-:W-:Y:S06]  /*1280*/  @P2 BRA `(.L_x_124) ;  /* 0xfffffff4003c2947 */ /* 0x000fec000383ffff */
.L_x_101:
[----:B------:R-:W-:Y:S05]  /*1290*/  BSYNC B0 ;  /* 0x0000000000007941 */ /* 0x000fea0003800000 */
.L_x_100:
[----:B------:R-:W-:-:S13]  /*12a0*/  LOP3.LUT P0, R0, R7, 0x3, RZ, 0xc0, !PT ;  /* 0x0000000307007812 */ /* 0x000fda000780c0ff */
[----:B------:R-:W-:Y:S05]  /*12b0*/  @!P0 BRA `(.L_x_99) ;  /* 0x0000000800348947 */ /* 0x000fea0003800000 */
[----:B------:R-:W-:Y:S01]  /*12c0*/  ISETP.NE.AND P0, PT, R0, 0x1, PT ;  /* 0x000000010000780c */ /* 0x000fe20003f05270 */
[----:B------:R-:W-:-:S12]  /*12d0*/  BSSY.RECONVERGENT B0, `(.L_x_125) ;  /* 0x000005c000007945 */ /* 0x000fd80003800200 */
[----:B------:R-:W-:Y:S05]  /*12e0*/  @!P0 BRA `(.L_x_126) ;  /* 0x0000000400688947 */ /* 0x000fea0003800000 */
[----:B------:R-:W0:Y:S01]  /*12f0*/  LDC.64 R18, c[0x0][0x3a8] ;  /* 0x0000ea00ff127b82 */ /* 0x000e220000000a00 */
[----:B------:R-:W-:Y:S01]  /*1300*/  IADD3 R21, PT, PT, R2, R5, RZ ;  /* 0x0000000502157210 */ /* 0x000fe20007ffe0ff */
[----:B------:R1:W5:Y:S06]  /*1310*/  LDG.E R0, desc[UR12][R16.64] ;  /* 0x0000000c10007981 */ /* 0x00036c000c1e1900 */
[----:B------:R-:W2:Y:S08]  /*1320*/  LDC R22, c[0x0][0x3cc] ;  /* 0x0000f300ff167b82 */ /* 0x000eb00000000800 */
[----:B------:R-:W3:Y:S01]  /*1330*/  LDC.64 R24, c[0x0][0x398] ;  /* 0x0000e600ff187b82 */ /* 0x000ee20000000a00 */
[----:B0-----:R-:W-:-:S05]  /*1340*/  IMAD.WIDE R18, R21, 0x4, R18 ;  /* 0x0000000415127825 */ /* 0x001fca00078e0212 */
[----:B------:R-:W4:Y:S01]  /*1350*/  LDG.E R23, desc[UR12][R18.64] ;  /* 0x0000000c12177981 */ /* 0x000f22000c1e1900 */
[----:B------:R-:W-:Y:S01]  /*1360*/  BSSY.RECONVERGENT B5, `(.L_x_127) ;  /* 0x0000029000057945 */ /* 0x000fe20003800200 */
[----:B---3--:R-:W-:-:S04]  /*1370*/  IMAD.WIDE R24, R21, 0x4, R24 ;  /* 0x0000000415187825 */ /* 0x008fc800078e0218 */
[----:B----4-:R-:W-:-:S05]  /*1380*/  IMAD R23, R13, R23, R6 ;  /* 0x000000170d177224 */ /* 0x010fca00078e0206 */
[----:B------:R-:W-:-:S04]  /*1390*/  ISETP.GE.AND P0, PT, R23, UR4, PT ;  /* 0x0000000417007c0c */ /* 0x000fc8000bf06270 */
[----:B--2---:R-:W-:-:S13]  /*13a0*/  ISETP.LT.OR P0, PT, R23, R22, P0 ;  /* 0x000000161700720c */ /* 0x004fda0000701670 */
[----:B-1----:R-:W-:Y:S05]  /*13b0*/  @P0 BRA `(.L_x_128) ;  /* 0x00000000008c0947 */ /* 0x002fea0003800000 */
[----:B------:R-:W2:Y:S01]  /*13c0*/  LDG.E R27, desc[UR12][R24.64] ;  /* 0x0000000c181b7981 */ /* 0x000ea2000c1e1900 */
[----:B------:R-:W2:Y:S01]  /*13d0*/  LDCU UR9, c[0x0][0x384] ;  /* 0x00007080ff0977ac */ /* 0x000ea20008000800 */
[----:B------:R-:W0:Y:S01]  /*13e0*/  LDC.64 R20, c[0x0][0x3b0] ;  /* 0x0000ec00ff147b82 */ /* 0x000e220000000a00 */
[----:B------:R-:W1:Y:S01]  /*13f0*/  LDCU UR10, c[0x0][0x38c] ;  /* 0x00007180ff0a77ac */ /* 0x000e620008000800 */
[----:B--2---:R-:W-:-:S04]  /*1400*/  IMAD R27, R12, UR9, R27 ;  /* 0x000000090c1b7c24 */ /* 0x004fc8000f8e021b */
[----:B-1----:R-:W-:-:S04]  /*1410*/  IMAD R27, R27, UR10, R4 ;  /* 0x0000000a1b1b7c24 */ /* 0x002fc8000f8e0204 */
[----:B0-----:R-:W-:-:S06]  /*1420*/  IMAD.WIDE R20, R27, 0x4, R20 ;  /* 0x000000041b147825 */ /* 0x001fcc00078e0214 */
[----:B------:R0:W2:Y:S01]  /*1430*/  LDG.E R21, desc[UR12][R20.64] ;  /* 0x0000000c14157981 */ /* 0x0000a2000c1e1900 */
[----:B------:R-:W1:Y:S01]  /*1440*/  MUFU.RCP R28, R3 ;  /* 0x00000003001c7308 */ /* 0x000e620000001000 */
[----:B------:R-:W3:Y:S01]  /*1450*/  S2UR UR10, SR_CgaCtaId ;  /* 0x00000000000a79c3 */ /* 0x000ee20000008800 */
[----:B------:R-:W-:Y:S01]  /*1460*/  UMOV UR9, 0x400 ;  /* 0x0000040000097882 */ /* 0x000fe20000000000 */
[----:B------:R-:W-:Y:S01]  /*1470*/  IMAD.IADD R22, R23, 0x1, -R22 ;  /* 0x0000000117167824 */ /* 0x000fe200078e0a16 */
[----:B------:R-:W-:Y:S01]  /*1480*/  BSSY.RECONVERGENT B6, `(.L_x_129) ;  /* 0x000000f000067945 */ /* 0x000fe20003800200 */
[----:B-1----:R-:W-:Y:S01]  /*1490*/  FFMA R27, -R3, R28, 1 ;  /* 0x3f800000031b7423 */ /* 0x002fe2000000011c */
[----:B---3--:R-:W-:-:S06]  /*14a0*/  ULEA UR9, UR10, UR9, 0x18 ;  /* 0x000000090a097291 */ /* 0x008fcc000f8ec0ff */
[----:B0-----:R-:W-:Y:S01]  /*14b0*/  LEA R20, R22, UR9, 0x2 ;  /* 0x0000000916147c11 */ /* 0x001fe2000f8e10ff */
[----:B--2--5:R-:W-:Y:S01]  /*14c0*/  FMUL R26, R0, R21 ;  /* 0x00000015001a7220 */ /* 0x024fe20000400000 */
[----:B------:R-:W-:-:S03]  /*14d0*/  FFMA R0, R28, R27, R28 ;  /* 0x0000001b1c007223 */ /* 0x000fc6000000001c */
[----:B------:R-:W0:Y:S01]  /*14e0*/  FCHK P0, R26, R3 ;  /* 0x000000031a007302 */ /* 0x000e220000000000 */
[----:B------:R-:W-:-:S04]  /*14f0*/  FFMA R27, R0, R26, RZ ;  /* 0x0000001a001b7223 */ /* 0x000fc800000000ff */
[----:B------:R-:W-:-:S04]  /*1500*/  FFMA R21, -R3, R27, R26 ;  /* 0x0000001b03157223 */ /* 0x000fc8000000011a */
[----:B------:R-:W-:Y:S01]  /*1510*/  FFMA R21, R0, R21, R27 ;  /* 0x0000001500157223 */ /* 0x000fe2000000001b */
[----:B0-----:R-:W-:Y:S06]  /*1520*/  @!P0 BRA `(.L_x_130) ;  /* 0x0000000000108947 */ /* 0x001fec0003800000 */
[----:B------:R-:W-:Y:S02]  /*1530*/  MOV R0, R26 ;  /* 0x0000001a00007202 */ /* 0x000fe40000000f00 */
[----:B------:R-:W-:-:S07]  /*1540*/  MOV R26, 0x1560 ;  /* 0x00001560001a7802 */ /* 0x000fce0000000f00 */
[----:B------:R-:W-:Y:S05]  /*1550*/  CALL.REL.NOINC `($__internal_3_$__cuda_sm3x_div_rn_noftz_f32_slowpath) ;  /* 0x0000000800047944 */ /* 0x000fea0003c00000 */
[----:B------:R-:W-:-:S07]  /*1560*/  IMAD.MOV.U32 R21, RZ, RZ, R29 ;  /* 0x000000ffff157224 */ /* 0x000fce00078e001d */
.L_x_130:
[----:B------:R-:W-:Y:S05]  /*1570*/  BSYNC.RECONVERGENT B6 ;  /* 0x0000000000067941 */ /* 0x000fea0003800200 */
.L_x_129:
[----:B------:R-:W-:Y:S01]  /*1580*/  BSSY.RECONVERGENT B3, `(.L_x_131) ;  /* 0x0000005000037945 */ /* 0x000fe20003800200 */
.L_x_132:
[----:B------:R-:W0:Y:S02]  /*1590*/  LDS R22, [R20] ;  /* 0x0000000014167984 */ /* 0x000e240000000800 */
[----:B0-----:R-:W-:-:S05]  /*15a0*/  FADD R23, R21, R22 ;  /* 0x0000001615177221 */ /* 0x001fca0000000000 */
[----:B------:R-:W0:Y:S02]  /*15b0*/  ATOMS.CAST.SPIN P0, [R20], R22, R23 ;  /* 0x000000161400758d */ /* 0x000e240001800017 */
[----:B0-----:R-:W-:Y:S05]  /*15c0*/  @!P0 BRA `(.L_x_132) ;  /* 0xfffffffc00f08947 */ /* 0x001fea000383ffff */
[----:B------:R-:W-:Y:S05]  /*15d0*/  BSYNC.RECONVERGENT B3 ;  /* 0x0000000000037941 */ /* 0x000fea0003800200 */
.L_x_131:
[----:B------:R0:W5:Y:S02]  /*15e0*/  LDG.E R0, desc[UR12][R16.64] ;  /* 0x0000000c10007981 */ /* 0x000164000c1e1900 */
.L_x_128:
[----:B------:R-:W-:Y:S05]  /*15f0*/  BSYNC.RECONVERGENT B5 ;  /* 0x0000000000057941 */ /* 0x000fea0003800200 */
.L_x_127:
[----:B------:R-:W2:Y:S01]  /*1600*/  LDG.E R25, desc[UR12][R24.64+0x4] ;  /* 0x0000040c18197981 */ /* 0x000ea2000c1e1900 */
[----:B------:R-:W2:Y:S01]  /*1610*/  LDCU UR9, c[0x0][0x384] ;  /* 0x00007080ff0977ac */ /* 0x000ea20008000800 */
[----:B------:R-:W1:Y:S02]  /*1620*/  LDC.64 R20, c[0x0][0x3b0] ;  /* 0x0000ec00ff147b82 */ /* 0x000e640000000a00 */
[----:B------:R-:W3:Y:S01]  /*1630*/  LDG.E R18, desc[UR12][R18.64+0x4] ;  /* 0x0000040c12127981 */ /* 0x000ee2000c1e1900 */
[----:B------:R-:W4:Y:S05]  /*1640*/  LDCU UR10, c[0x0][0x38c] ;  /* 0x00007180ff0a77ac */ /* 0x000f2a0008000800 */
[----:B------:R-:W0:Y:S01]  /*1650*/  LDC R26, c[0x0][0x3cc] ;  /* 0x0000f300ff1a7b82 */ /* 0x000e220000000800 */
[----:B--2---:R-:W-:-:S04]  /*1660*/  IMAD R23, R12, UR9, R25 ;  /* 0x000000090c177c24 */ /* 0x004fc8000f8e0219 */
[----:B----4-:R-:W-:-:S04]  /*1670*/  IMAD R23, R23, UR10, R4 ;  /* 0x0000000a17177c24 */ /* 0x010fc8000f8e0204 */
[----:B-1----:R-:W-:-:S06]  /*1680*/  IMAD.WIDE R20, R23, 0x4, R20 ;  /* 0x0000000417147825 */ /* 0x002fcc00078e0214 */
[----:B------:R-:W2:Y:S01]  /*1690*/  LDG.E R21, desc[UR12][R20.64] ;  /* 0x0000000c14157981 */ /* 0x000ea2000c1e1900 */
[----:B---3--:R-:W-:-:S05]  /*16a0*/  IMAD R23, R13, R18, R6 ;  /* 0x000000120d177224 */ /* 0x008fca00078e0206 */
[----:B------:R-:W-:-:S04]  /*16b0*/  ISETP.GE.AND P0, PT, R23, UR4, PT ;  /* 0x0000000417007c0c */ /* 0x000fc8000bf06270 */
[----:B0-----:R-:W-:Y:S01]  /*16c0*/  ISETP.LT.OR P0, PT, R23, R26, P0 ;  /* 0x0000001a1700720c */ /* 0x001fe20000701670 */
[----:B------:R-:W-:Y:S01]  /*16d0*/  BSSY.RECONVERGENT B5, `(.L_x_133) ;  /* 0x000001a000057945 */ /* 0x000fe20003800200 */
[----:B--2--5:R-:W-:-:S11]  /*16e0*/  FMUL R22, R21, R0 ;  /* 0x0000000015167220 */ /* 0x024fd60000400000 */
        /* <DEDUP_REMOVED lines=19> */
.L_x_136:
[----:B------:R-:W-:Y:S05]  /*1820*/  BSYNC.RECONVERGENT B6 ;  /* 0x0000000000067941 */ /* 0x000fea0003800200 */
.L_x_135:
[----:B------:R-:W0:Y:S02]  /*1830*/  LDS R20, [R18] ;  /* 0x0000000012147984 */ /* 0x000e240000000800 */
[----:B0-----:R-:W-:-:S05]  /*1840*/  FADD R21, R19, R20 ;  /* 0x0000001413157221 */ /* 0x001fca0000000000 */
[----:B------:R-:W0:Y:S02]  /*1850*/  ATOMS.CAST.SPIN P0, [R18], R20, R21 ;  /* 0x000000141200758d */ /* 0x000e240001800015 */
[----:B0-----:R-:W-:Y:S05]  /*1860*/  @!P0 BRA `(.L_x_135) ;  /* 0xfffffffc00f08947 */ /* 0x001fea000383ffff */
.L_x_134:
[----:B------:R-:W-:Y:S05]  /*1870*/  BSYNC.RECONVERGENT B5 ;  /* 0x0000000000057941 */ /* 0x000fea0003800200 */
.L_x_133:
[----:B------:R-:W-:-:S07]  /*1880*/  VIADD R5, R5, 0x2 ;  /* 0x0000000205057836 */ /* 0x000fce0000000000 */
.L_x_126:
[----:B------:R-:W-:Y:S05]  /*1890*/  BSYNC.RECONVERGENT B0 ;  /* 0x0000000000007941 */ /* 0x000fea0003800200 */
.L_x_125:
[----:B------:R-:W-:-:S04]  /*18a0*/  LOP3.LUT R7, R7, 0x1, RZ, 0xc0, !PT ;  /* 0x0000000107077812 */ /* 0x000fc800078ec0ff */
[----:B------:R-:W-:-:S13]  /*18b0*/  ISETP.NE.U32.AND P0, PT, R7, 0x1, PT ;  /* 0x000000010700780c */ /* 0x000fda0003f05070 */
[----:B------:R-:W-:Y:S05]  /*18c0*/  @P0 BRA `(.L_x_99) ;  /* 0x0000000000b00947 */ /* 0x000fea0003800000 */
[----:B------:R-:W0:Y:S01]  /*18d0*/  LDC.64 R20, c[0x0][0x398] ;  /* 0x0000e600ff147b82 */ /* 0x000e220000000a00 */
[----:B------:R-:W-:Y:S01]  /*18e0*/  IADD3 R7, PT, PT, R2, R5, RZ ;  /* 0x0000000502077210 */ /* 0x000fe20007ffe0ff */
[----:B------:R-:W1:Y:S01]  /*18f0*/  LDCU UR9, c[0x0][0x384] ;  /* 0x00007080ff0977ac */ /* 0x000e620008000800 */
[----:B------:R-:W2:Y:S01]  /*1900*/  LDG.E R16, desc[UR12][R16.64] ;  /* 0x0000000c10107981 */ /* 0x000ea2000c1e1900 */
[----:B------:R-:W3:Y:S04]  /*1910*/  LDCU UR10, c[0x0][0x38c] ;  /* 0x00007180ff0a77ac */ /* 0x000ee80008000800 */
[----:B------:R-:W4:Y:S08]  /*1920*/  LDC.64 R22, c[0x0][0x3b0] ;  /* 0x0000ec00ff167b82 */ /* 0x000f300000000a00 */
[----:B------:R-:W1:Y:S01]  /*1930*/  LDC.64 R18, c[0x0][0x3a8] ;  /* 0x0000ea00ff127b82 */ /* 0x000e620000000a00 */
[----:B0-----:R-:W-:-:S06]  /*1940*/  IMAD.WIDE R20, R7, 0x4, R20 ;  /* 0x0000000407147825 */ /* 0x001fcc00078e0214 */
[----:B------:R-:W3:Y:S01]  /*1950*/  LDG.E R21, desc[UR12][R20.64] ;  /* 0x0000000c14157981 */ /* 0x000ee2000c1e1900 */
[----:B-1----:R-:W-:-:S05]  /*1960*/  IMAD.WIDE R18, R7, 0x4, R18 ;  /* 0x0000000407127825 */ /* 0x002fca00078e0212 */
[----:B------:R0:W5:Y:S01]  /*1970*/  LDG.E R2, desc[UR12][R18.64] ;  /* 0x0000000c12027981 */ /* 0x000162000c1e1900 */
[----:B---3--:R-:W-:-:S04]  /*1980*/  IMAD R5, R12, UR9, R21 ;  /* 0x000000090c057c24 */ /* 0x008fc8000f8e0215 */
[----:B------:R-:W-:-:S04]  /*1990*/  IMAD R5, R5, UR10, R4 ;  /* 0x0000000a05057c24 */ /* 0x000fc8000f8e0204 */
[----:B----4-:R-:W-:-:S06]  /*19a0*/  IMAD.WIDE R4, R5, 0x4, R22 ;  /* 0x0000000405047825 */ /* 0x010fcc00078e0216 */
[----:B------:R-:W2:Y:S01]  /*19b0*/  LDG.E R5, desc[UR12][R4.64] ;  /* 0x0000000c04057981 */ /* 0x000ea2000c1e1900 */
[----:B------:R-:W1:Y:S01]  /*19c0*/  MUFU.RCP R0, R3 ;  /* 0x0000000300007308 */ /* 0x000e620000001000 */
[----:B------:R-:W-:Y:S01]  /*19d0*/  BSSY.RECONVERGENT B0, `(.L_x_137) ;  /* 0x000000d000007945 */ /* 0x000fe20003800200 */
[----:B-1----:R-:W-:-:S04]  /*19e0*/  FFMA R7, -R3, R0, 1 ;  /* 0x3f80000003077423 */ /* 0x002fc80000000100 */
[----:B------:R-:W-:Y:S01]  /*19f0*/  FFMA R0, R0, R7, R0 ;  /* 0x0000000700007223 */ /* 0x000fe20000000000 */
[----:B--2---:R-:W-:-:S04]  /*1a00*/  FMUL R22, R16, R5 ;  /* 0x0000000510167220 */ /* 0x004fc80000400000 */
[----:B------:R-:W1:Y:S01]  /*1a10*/  FCHK P0, R22, R3 ;  /* 0x0000000316007302 */ /* 0x000e620000000000 */
[----:B------:R-:W-:-:S04]  /*1a20*/  FFMA R7, R0, R22, RZ ;  /* 0x0000001600077223 */ /* 0x000fc800000000ff */
[----:B------:R-:W-:-:S04]  /*1a30*/  FFMA R20, -R3, R7, R22 ;  /* 0x0000000703147223 */ /* 0x000fc80000000116 */
[----:B------:R-:W-:Y:S01]  /*1a40*/  FFMA R7, R0, R20, R7 ;  /* 0x0000001400077223 */ /* 0x000fe20000000007 */
[----:B01----:R-:W-:Y:S06]  /*1a50*/  @!P0 BRA `(.L_x_138) ;  /* 0x0000000000108947 */ /* 0x003fec0003800000 */
[----:B------:R-:W-:Y:S01]  /*1a60*/  IMAD.MOV.U32 R0, RZ, RZ, R22 ;  /* 0x000000ffff007224 */ /* 0x000fe200078e0016 */
[----:B------:R-:W-:-:S07]  /*1a70*/  MOV R26, 0x1a90 ;  /* 0x00001a90001a7802 */ /* 0x000fce0000000f00 */
[----:B-----5:R-:W-:Y:S05]  /*1a80*/  CALL.REL.NOINC `($__internal_3_$__cuda_sm3x_div_rn_noftz_f32_slowpath) ;  /* 0x0000000000b87944 */ /* 0x020fea0003c00000 */
[----:B------:R-:W-:-:S07]  /*1a90*/  MOV R7, R29 ;  /* 0x0000001d00077202 */ /* 0x000fce0000000f00 */
.L_x_138:
[----:B------:R-:W-:Y:S05]  /*1aa0*/  BSYNC.RECONVERGENT B0 ;  /* 0x0000000000007941 */ /* 0x000fea0003800200 */
.L_x_137:
[----:B------:R-:W0:Y:S01]  /*1ab0*/  LDC R3, c[0x0][0x3cc] ;  /* 0x0000f300ff037b82 */ /* 0x000e220000000800 */
[----:B-----5:R-:W-:-:S05]  /*1ac0*/  IMAD R2, R13, R2, R6 ;  /* 0x000000020d027224 */ /* 0x020fca00078e0206 */
[----:B------:R-:W-:-:S04]  /*1ad0*/  ISETP.GE.AND P0, PT, R2, UR4, PT ;  /* 0x0000000402007c0c */ /* 0x000fc8000bf06270 */
[----:B0-----:R-:W-:-:S13]  /*1ae0*/  ISETP.LT.OR P0, PT, R2, R3, P0 ;  /* 0x000000030200720c */ /* 0x001fda0000701670 */
[----:B------:R-:W-:Y:S05]  /*1af0*/  @P0 BRA `(.L_x_99) ;  /* 0x0000000000240947 */ /* 0x000fea0003800000 */
[----:B------:R-:W0:Y:S01]  /*1b00*/  S2UR UR10, SR_CgaCtaId ;  /* 0x00000000000a79c3 */ /* 0x000e220000008800 */
[----:B------:R-:W-:Y:S01]  /*1b10*/  UMOV UR9, 0x400 ;  /* 0x0000040000097882 */ /* 0x000fe20000000000 */
[----:B------:R-:W-:Y:S01]  /*1b20*/  IMAD.IADD R0, R2, 0x1, -R3 ;  /* 0x0000000102007824 */ /* 0x000fe200078e0a03 */
[----:B0-----:R-:W-:-:S06]  /*1b30*/  ULEA UR9, UR10, UR9, 0x18 ;  /* 0x000000090a097291 */ /* 0x001fcc000f8ec0ff */
[----:B------:R-:W-:-:S07]  /*1b40*/  LEA R0, R0, UR9, 0x2 ;  /* 0x0000000900007c11 */ /* 0x000fce000f8e10ff */
.L_x_139:
[----:B------:R-:W0:Y:S02]  /*1b50*/  LDS R2, [R0] ;  /* 0x0000000000027984 */ /* 0x000e240000000800 */
[----:B0-----:R-:W-:-:S05]  /*1b60*/  FADD R3, R7, R2 ;  /* 0x0000000207037221 */ /* 0x001fca0000000000 */
[----:B------:R-:W0:Y:S02]  /*1b70*/  ATOMS.CAST.SPIN P0, [R0], R2, R3 ;  /* 0x000000020000758d */ /* 0x000e240001800003 */
[----:B0-----:R-:W-:Y:S05]  /*1b80*/  @!P0 BRA `(.L_x_139) ;  /* 0xfffffffc00f08947 */ /* 0x001fea000383ffff */
.L_x_99:
[----:B------:R-:W-:Y:S05]  /*1b90*/  BSYNC B1 ;  /* 0x0000000000017941 */ /* 0x000fea0003800000 */
.L_x_98:
[----:B------:R-:W-:-:S04]  /*1ba0*/  IADD3 R9, PT, PT, R10, R9, RZ ;  /* 0x000000090a097210 */ /* 0x000fc80007ffe0ff */
[----:B------:R-:W-:-:S13]  /*1bb0*/  ISETP.GE.AND P0, PT, R9, R14, PT ;  /* 0x0000000e0900720c */ /* 0x000fda0003f06270 */
[----:B------:R-:W-:Y:S05]  /*1bc0*/  @!P0 BRA `(.L_x_140) ;  /* 0xffffffe400c88947 */ /* 0x000fea000383ffff */
.L_x_97:
[----:B------:R-:W-:Y:S05]  /*1bd0*/  BSYNC B2 ;  /* 0x0000000000027941 */ /* 0x000fea0003800000 */
.L_x_96:
[----:B------:R-:W0:Y:S01]  /*1be0*/  LDCU UR9, c[0x0][0x370] ;  /* 0x00006e00ff0977ac */ /* 0x000e220008000800 */
[----:B------:R-:W1:Y:S01]  /*1bf0*/  LDCU UR10, c[0x0][0x380] ;  /* 0x00007000ff0a77ac */ /* 0x000e620008000800 */
[----:B0-----:R-:W-:-:S05]  /*1c00*/  VIADD R12, R12, UR9 ;  /* 0x000000090c0c7c36 */ /* 0x001fca0008000000 */
[----:B-1----:R-:W-:-:S13]  /*1c10*/  ISETP.GE.AND P0, PT, R12, UR10, PT ;  /* 0x0000000a0c007c0c */ /* 0x002fda000bf06270 */
[----:B------:R-:W-:Y:S05]  /*1c20*/  @!P0 BRA `(.L_x_141) ;  /* 0xffffffe400988947 */ /* 0x000fea000383ffff */
.L_x_95:
        /* <DEDUP_REMOVED lines=11> */
.L_x_142:
        /* <DEDUP_REMOVED lines=9> */
        .weak           $__internal_3_$__cuda_sm3x_div_rn_noftz_f32_slowpath
        .type           $__internal_3_$__cuda_sm3x_div_rn_noftz_f32_slowpath,@function
        .size           $__internal_3_$__cuda_sm3x_div_rn_noftz_f32_slowpath,(.L_x_248 - $__internal_3_$__cuda_sm3x_div_rn_noftz_f32_slowpath)
$__internal_3_$__cuda_sm3x_div_rn_noftz_f32_slowpath:
[----:B------:R-:W-:Y:S01]  /*1d70*/  SHF.R.U32.HI R22, RZ, 0x17, R3 ;  /* 0x00000017ff167819 */ /* 0x000fe20000011603 */
[----:B------:R-:W-:Y:S01]  /*1d80*/  BSSY.RECONVERGENT B3, `(.L_x_143) ;  /* 0x0000063000037945 */ /* 0x000fe20003800200 */
[----:B------:R-:W-:Y:S02]  /*1d90*/  SHF.R.U32.HI R28, RZ, 0x17, R0 ;  /* 0x00000017ff1c7819 */ /* 0x000fe40000011600 */
[----:B------:R-:W-:Y:S02]  /*1da0*/  LOP3.LUT R22, R22, 0xff, RZ, 0xc0, !PT ;  /* 0x000000ff16167812 */ /* 0x000fe400078ec0ff */
[----:B------:R-:W-:Y:S02]  /*1db0*/  LOP3.LUT R28, R28, 0xff, RZ, 0xc0, !PT ;  /* 0x000000ff1c1c7812 */ /* 0x000fe400078ec0ff */
[----:B------:R-:W-:Y:S02]  /*1dc0*/  IADD3 R29, PT, PT, R22, -0x1, RZ ;  /* 0xffffffff161d7810 */ /* 0x000fe40007ffe0ff */
[----:B------:R-:W-:Y:S01]  /*1dd0*/  MOV R31, R3 ;  /* 0x00000003001f7202 */ /* 0x000fe20000000f00 */
[----:B------:R-:W-:Y:S01]  /*1de0*/  VIADD R30, R28, 0xffffffff ;  /* 0xffffffff1c1e7836 */ /* 0x000fe20000000000 */
        /* <DEDUP_REMOVED lines=27> */
.L_x_144:
[----:B------:R-:W-:Y:S01]  /*1fa0*/  LEA R32, R22, 0xc0800000, 0x17 ;  /* 0xc080000016207811 */ /* 0x000fe200078eb8ff */
[----:B------:R-:W-:Y:S01]  /*1fb0*/  BSSY.RECONVERGENT B4, `(.L_x_149) ;  /* 0x0000036000047945 */ /* 0x000fe20003800200 */
[----:B------:R-:W-:-:S03]  /*1fc0*/  IADD3 R33, PT, PT, R28, -0x7f, RZ ;  /* 0xffffff811c217810 */ /* 0x000fc60007ffe0ff */
[----:B------:R-:W-:Y:S02]  /*1fd0*/  IMAD.IADD R32, R31, 0x1, -R32 ;  /* 0x000000011f207824 */ /* 0x000fe400078e0a20 */
[----:B------:R-:W-:Y:S02]  /*1fe0*/  IMAD R0, R33, -0x800000, R0 ;  /* 0xff80000021007824 */ /* 0x000fe400078e0200 */
        /* <DEDUP_REMOVED lines=8> */
[----:B------:R-:W-:Y:S01]  /*2070*/  FFMA R31, R31, R30, R0 ;  /* 0x0000001e1f1f7223 */ /* 0x000fe20000000000 */
[----:B------:R-:W-:-:S03]  /*2080*/  IADD3 R23, PT, PT, R28, R23, RZ ;  /* 0x000000171c177210 */ /* 0x000fc60007ffe0ff */
[----:B------:R-:W-:-:S05]  /*2090*/  FFMA R0, R29, R31, R30 ;  /* 0x0000001f1d007223 */ /* 0x000fca000000001e */
[----:B------:R-:W-:-:S04]  /*20a0*/  SHF.R.U32.HI R22, RZ, 0x17, R0 ;  /* 0x00000017ff167819 */ /* 0x000fc80000011600 */
[----:B------:R-:W-:-:S05]  /*20b0*/  LOP3.LUT R22, R22, 0xff, RZ, 0xc0, !PT ;  /* 0x000000ff16167812 */ /* 0x000fca00078ec0ff */
[----:B------:R-:W-:-:S05]  /*20c0*/  IMAD.IADD R22, R22, 0x1, R23 ;  /* 0x0000000116167824 */ /* 0x000fca00078e0217 */
        /* <DEDUP_REMOVED lines=13> */
[C---:B------:R-:W-:Y:S02]  /*21a0*/  IADD3 R29, PT, PT, R22.reuse, 0x20, RZ ;  /* 0x00000020161d7810 */ /* 0x040fe40007ffe0ff */
[----:B------:R-:W-:Y:S02]  /*21b0*/  LOP3.LUT R23, R23, 0x7fffff, RZ, 0xc0, !PT ;  /* 0x007fffff17177812 */ /* 0x000fe400078ec0ff */
[C---:B------:R-:W-:Y:S02]  /*21c0*/  ISETP.NE.AND P3, PT, R22.reuse, RZ, PT ;  /* 0x000000ff1600720c */ /* 0x040fe40003f65270 */
[----:B------:R-:W-:Y:S02]  /*21d0*/  LOP3.LUT R30, R23, 0x800000, RZ, 0xfc, !PT ;  /* 0x00800000171e7812 */ /* 0x000fe400078efcff */
[----:B------:R-:W-:Y:S01]  /*21e0*/  ISETP.NE.AND P1, PT, R22, RZ, PT ;  /* 0x000000ff1600720c */ /* 0x000fe20003f25270 */
[----:B------:R-:W-:Y:S01]  /*21f0*/  IMAD.MOV R22, RZ, RZ, -R22 ;  /* 0x000000ffff167224 */ /* 0x000fe200078e0a16 */
[----:B------:R-:W-:-:S02]  /*2200*/  SHF.L.U32 R29, R30, R29, RZ ;  /* 0x0000001d1e1d7219 */ /* 0x000fc400000006ff */
[----:B------:R-:W-:Y:S02]  /*2210*/  FSETP.NEU.FTZ.AND P0, PT, R28, R31, PT ;  /* 0x0000001f1c00720b */ /* 0x000fe40003f1d000 */
[----:B------:R-:W-:Y:S02]  /*2220*/  SEL R23, R22, RZ, P3 ;  /* 0x000000ff16177207 */ /* 0x000fe40001800000 */
[----:B------:R-:W-:Y:S02]  /*2230*/  ISETP.NE.AND P1, PT, R29, RZ, P1 ;  /* 0x000000ff1d00720c */ /* 0x000fe40000f25270 */
[----:B------:R-:W-:Y:S02]  /*2240*/  SHF.R.U32.HI R30, RZ, R23, R30 ;  /* 0x00000017ff1e7219 */ /* 0x000fe4000001161e */
[----:B------:R-:W-:Y:S02]  /*2250*/  PLOP3.LUT P0, PT, P0, P1, PT, 0xf8, 0x8f ;  /* 0x00000000008f781c */ /* 0x000fe40000703f70 */
[----:B------:R-:W-:-:S02]  /*2260*/  SHF.R.U32.HI R22, RZ, 0x1, R30 ;  /* 0x00000001ff167819 */ /* 0x000fc4000001161e */
[----:B------:R-:W-:-:S04]  /*2270*/  SEL R23, RZ, 0x1, !P0 ;  /* 0x00000001ff177807 */ /* 0x000fc80004000000 */
[----:B------:R-:W-:-:S04]  /*2280*/  LOP3.LUT R23, R23, 0x1, R22, 0xf8, !PT ;  /* 0x0000000117177812 */ /* 0x000fc800078ef816 */
[----:B------:R-:W-:-:S04]  /*2290*/  LOP3.LUT R23, R23, R30, RZ, 0xc0, !PT ;  /* 0x0000001e17177212 */ /* 0x000fc800078ec0ff */
[----:B------:R-:W-:-:S04]  /*22a0*/  IADD3 R23, PT, PT, R22, R23, RZ ;  /* 0x0000001716177210 */ /* 0x000fc80007ffe0ff */
[----:B------:R-:W-:Y:S01]  /*22b0*/  LOP3.LUT R0, R23, R0, RZ, 0xfc, !PT ;  /* 0x0000000017007212 */ /* 0x000fe200078efcff */
[----:B------:R-:W-:Y:S06]  /*22c0*/  BRA `(.L_x_152) ;  /* 0x0000000000107947 */ /* 0x000fec0003800000 */
.L_x_151:
[----:B------:R-:W-:-:S04]  /*22d0*/  LOP3.LUT R0, R0, 0x80000000, RZ, 0xc0, !PT ;  /* 0x8000000000007812 */ /* 0x000fc800078ec0ff */
[----:B------:R-:W-:Y:S01]  /*22e0*/  LOP3.LUT R0, R0, 0x7f800000, RZ, 0xfc, !PT ;  /* 0x7f80000000007812 */ /* 0x000fe200078efcff */
[----:B------:R-:W-:Y:S06]  /*22f0*/  BRA `(.L_x_152) ;  /* 0x0000000000047947 */ /* 0x000fec0003800000 */
.L_x_150:
[----:B------:R-:W-:-:S07]  /*2300*/  LEA R0, R23, R0, 0x17 ;  /* 0x0000000017007211 */ /* 0x000fce00078eb8ff */
.L_x_152:
[----:B------:R-:W-:Y:S05]  /*2310*/  BSYNC.RECONVERGENT B4 ;  /* 0x0000000000047941 */ /* 0x000fea0003800200 */
.L_x_149:
[----:B------:R-:W-:Y:S05]  /*2320*/  BRA `(.L_x_153) ;  /* 0x0000000000207947 */ /* 0x000fea0003800000 */
.L_x_148:
[----:B------:R-:W-:-:S04]  /*2330*/  LOP3.LUT R0, R31, 0x80000000, R0, 0x48, !PT ;  /* 0x800000001f007812 */ /* 0x000fc800078e4800 */
[----:B------:R-:W-:Y:S01]  /*2340*/  LOP3.LUT R0, R0, 0x7f800000, RZ, 0xfc, !PT ;  /* 0x7f80000000007812 */ /* 0x000fe200078efcff */
[----:B------:R-:W-:Y:S06]  /*2350*/  BRA `(.L_x_153) ;  /* 0x0000000000147947 */ /* 0x000fec0003800000 */
.L_x_147:
[----:B------:R-:W-:Y:S01]  /*2360*/  LOP3.LUT R0, R31, 0x80000000, R0, 0x48, !PT ;  /* 0x800000001f007812 */ /* 0x000fe200078e4800 */
[----:B------:R-:W-:Y:S06]  /*2370*/  BRA `(.L_x_153) ;  /* 0x00000000000c7947 */ /* 0x000fec0003800000 */
.L_x_146:
[----:B------:R-:W0:Y:S01]  /*2380*/  MUFU.RSQ R0, -QNAN ;  /* 0xffc0000000007908 */ /* 0x000e220000001400 */
[----:B------:R-:W-:Y:S05]  /*2390*/  BRA `(.L_x_153) ;  /* 0x0000000000047947 */ /* 0x000fea0003800000 */
.L_x_145:
[----:B------:R-:W-:-:S07]  /*23a0*/  FADD.FTZ R0, R0, R3 ;  /* 0x0000000300007221 */ /* 0x000fce0000010000 */
.L_x_153:
[----:B------:R-:W-:Y:S05]  /*23b0*/  BSYNC.RECONVERGENT B3 ;  /* 0x0000000000037941 */ /* 0x000fea0003800200 */
.L_x_143:
[----:B------:R-:W-:Y:S01]  /*23c0*/  HFMA2 R23, -RZ, RZ, 0, 0 ;  /* 0x00000000ff177431 */ /* 0x000fe200000001ff */
[----:B------:R-:W-:Y:S01]  /*23d0*/  MOV R22, R26 ;  /* 0x0000001a00167202 */ /* 0x000fe20000000f00 */
[----:B0-----:R-:W-:-:S03]  /*23e0*/  IMAD.MOV.U32 R29, RZ, RZ, R0 ;  /* 0x000000ffff1d7224 */ /* 0x001fc600078e0000 */
[----:B------:R-:W-:Y:S05]  /*23f0*/  RET.REL.NODEC R22 `(_Z25depthwise_filter_backwardiiiiiiPKiS0_S0_PKfS2_Pfii) ;  /* 0xffffffdc16007950 */ /* 0x000fea0003c3ffff */
.L_x_154:
        /* <DEDUP_REMOVED lines=16> */
.L_x_248:


//--------------------- .text._Z24depthwise_input_backwardiiiiiiPKiS0_S0_PKfS2_S2_Pf --------------------------
	.section	.text._Z24depthwise_input_backwardiiiiiiPKiS0_S0_PKfS2_S2_Pf,"ax",@progbits
	.align	128
        .global         _Z24depthwise_input_backwardiiiiiiPKiS0_S0_PKfS2_S2_Pf
        .type           _Z24depthwise_input_backwardiiiiiiPKiS0_S0_PKfS2_S2_Pf,@function
        .size           _Z24depthwise_input_backwardiiiiiiPKiS0_S0_PKfS2_S2_Pf,(.L_x_249 - _Z24depthwise_input_backwardiiiiiiPKiS0_S0_PKfS2_S2_Pf)
        .other          _Z24depthwise_input_backwardiiiiiiPKiS0_S0_PKfS2_S2_Pf,@"STO_CUDA_ENTRY STV_DEFAULT"
_Z24depthwise_input_backwardiiiiiiPKiS0_S0_PKfS2_S2_Pf:
.text._Z24depthwise_input_backwardiiiiiiPKiS0_S0_PKfS2_S2_Pf:
        /* <DEDUP_REMOVED lines=9> */
[----:B------:R-:W0:Y:S01]  /*0090*/  S2UR UR11, SR_CTAID.Y ;  /* 0x00000000000b79c3 */ /* 0x000e220000002600 */
[----:B------:R-:W3:Y:S01]  /*00a0*/  LDCU.64 UR4, c[0x0][0x3a8] ;  /* 0x00007500ff0477ac */ /* 0x000ee20008000a00 */
[----:B------:R-:W4:Y:S06]  /*00b0*/  LDCU.64 UR8, c[0x0][0x358] ;  /* 0x00006b00ff0877ac */ /* 0x000f2c0008000a00 */
[----:B------:R-:W0:Y:S01]  /*00c0*/  LDC R12, c[0x0][0x360] ;  /* 0x0000d800ff0c7b82 */ /* 0x000e220000000800 */
[----:B------:R-:W5:Y:S01]  /*00d0*/  LDCU UR12, c[0x0][0x374] ;  /* 0x00006e80ff0c77ac */ /* 0x000f620008000800 */
[----:B--2---:R-:W-:Y:S01]  /*00e0*/  UIADD3 UR6, UP0, UPT, UR6, 0x10, URZ ;  /* 0x0000001006067890 */ /* 0x004fe2000ff1e0ff */
[----:B-1----:R-:W-:Y:S01]  /*00f0*/  IMAD R15, R15, UR13, RZ ;  /* 0x0000000d0f0f7c24 */ /* 0x002fe2000f8e02ff */
[----:B---3--:R-:W-:-:S03]  /*0100*/  UIADD3 UR4, UP1, UPT, UR4, 0x10, URZ ;  /* 0x0000001004047890 */ /* 0x008fc6000ff3e0ff */
[----:B------:R-:W-:Y:S01]  /*0110*/  IMAD R16, R15, R14, RZ ;  /* 0x0000000e0f107224 */ /* 0x000fe200078e02ff */
[----:B------:R-:W-:Y:S01]  /*0120*/  MOV R14, UR10 ;  /* 0x0000000a000e7c02 */ /* 0x000fe20008000f00 */
[----:B------:R-:W-:Y:S02]  /*0130*/  UIADD3.X UR7, UPT, UPT, URZ, UR7, URZ, UP0, !UPT ;  /* 0x00000007ff077290 */ /* 0x000fe400087fe4ff */
[----:B------:R-:W-:Y:S01]  /*0140*/  UIADD3.X UR5, UPT, UPT, URZ, UR5, URZ, UP1, !UPT ;  /* 0x00000005ff057290 */ /* 0x000fe20008ffe4ff */
[C---:B0-----:R-:W-:Y:S02]  /*0150*/  IMAD R13, R12.reuse, UR11, R13 ;  /* 0x0000000b0c0d7c24 */ /* 0x041fe4000f8e020d */
[----:B----45:R-:W-:-:S09]  /*0160*/  IMAD R12, R12, UR12, RZ ;  /* 0x0000000c0c0c7c24 */ /* 0x030fd2000f8e02ff */
.L_x_197:
[----:B------:R-:W-:Y:S01]  /*0170*/  ISETP.GE.AND P0, PT, R13, R16, PT ;  /* 0x000000100d00720c */ /* 0x000fe20003f06270 */
[----:B------:R-:W-:-:S12]  /*0180*/  BSSY B2, `(.L_x_155) ;  /* 0x0000212000027945 */ /* 0x000fd80003800000 */
[----:B01----:R-:W-:Y:S05]  /*0190*/  @P0 BRA `(.L_x_156) ;  /* 0x0000002000400947 */ /* 0x003fea0003800000 */
[----:B------:R-:W0:Y:S01]  /*01a0*/  LDCU UR10, c[0x0][0x388] ;  /* 0x00007100ff0a77ac */ /* 0x000e220008000800 */
[----:B------:R-:W-:Y:S01]  /*01b0*/  MOV R11, R13 ;  /* 0x0000000d000b7202 */ /* 0x000fe20000000f00 */
[----:B0-----:R-:W-:-:S07]  /*01c0*/  IMAD R10, R14, UR10, RZ ;  /* 0x0000000a0e0a7c24 */ /* 0x001fce000f8e02ff */
.L_x_196:
[----:B------:R-:W-:Y:S01]  /*01d0*/  IABS R5, R15 ;  /* 0x0000000f00057213 */ /* 0x000fe20000000000 */
[----:B0-----:R-:W0:Y:S01]  /*01e0*/  LDC R19, c[0x0][0x390] ;  /* 0x0000e400ff137b82 */ /* 0x001e220000000800 */
[----:B------:R-:W-:Y:S02]  /*01f0*/  IABS R6, R11 ;  /* 0x0000000b00067213 */ /* 0x000fe40000000000 */
[----:B-1----:R-:W1:Y:S01]  /*0200*/  I2F.RP R0, R5 ;  /* 0x0000000500007306 */ /* 0x002e620000209400 */
[----:B------:R-:W-:-:S07]  /*0210*/  IABS R8, R15 ;  /* 0x0000000f00087213 */ /* 0x000fce0000000000 */
[----:B-1----:R-:W1:Y:S02]  /*0220*/  MUFU.RCP R0, R0 ;  /* 0x0000000000007308 */ /* 0x002e640000001000 */
[----:B-1----:R-:W-:Y:S02]  /*0230*/  IADD3 R2, PT, PT, R0, 0xffffffe, RZ ;  /* 0x0ffffffe00027810 */ /* 0x002fe40007ffe0ff */
[----:B------:R-:W-:-:S04]  /*0240*/  IADD3 R0, PT, PT, RZ, -R8, RZ ;  /* 0x80000008ff007210 */ /* 0x000fc80007ffe0ff */
[----:B------:R1:W2:Y:S02]  /*0250*/  F2I.FTZ.U32.TRUNC.NTZ R3, R2 ;  /* 0x0000000200037305 */ /* 0x0002a4000021f000 */
[----:B-1----:R-:W-:Y:S01]  /*0260*/  HFMA2 R2, -RZ, RZ, 0, 0 ;  /* 0x00000000ff027431 */ /* 0x002fe200000001ff */
[----:B--2---:R-:W-:-:S05]  /*0270*/  IADD3 R4, PT, PT, RZ, -R3, RZ ;  /* 0x80000003ff047210 */ /* 0x004fca0007ffe0ff */
[----:B------:R-:W-:Y:S01]  /*0280*/  IMAD R7, R4, R5, RZ ;  /* 0x0000000504077224 */ /* 0x000fe200078e02ff */
[----:B------:R-:W-:-:S03]  /*0290*/  MOV R4, R6 ;  /* 0x0000000600047202 */ /* 0x000fc60000000f00 */
[----:B------:R-:W-:Y:S02]  /*02a0*/  IMAD.HI.U32 R3, R3, R7, R2 ;  /* 0x0000000703037227 */ /* 0x000fe400078e0002 */
[----:B------:R-:W1:Y:S04]  /*02b0*/  LDC.64 R6, c[0x0][0x3a0] ;  /* 0x0000e800ff067b82 */ /* 0x000e680000000a00 */
[----:B------:R-:W-:-:S04]  /*02c0*/  IMAD.HI.U32 R3, R3, R4, RZ ;  /* 0x0000000403037227 */ /* 0x000fc800078e00ff */
        /* <DEDUP_REMOVED lines=8> */
[----:B------:R-:W-:-:S04]  /*0350*/  @P0 IADD3 R3, PT, PT, R3, 0x1, RZ ;  /* 0x0000000103030810 */ /* 0x000fc80007ffe0ff */
[----:B------:R-:W-:-:S04]  /*0360*/  MOV R17, R3 ;  /* 0x0000000300117202 */ /* 0x000fc80000000f00 */
[----:B------:R-:W-:Y:S02]  /*0370*/  @!P1 IADD3 R17, PT, PT, -R17, RZ, RZ ;  /* 0x000000ff11119210 */ /* 0x000fe40007ffe1ff */
[----:B------:R-:W-:-:S04]  /*0380*/  @!P2 LOP3.LUT R17, RZ, R15, RZ, 0x33, !PT ;  /* 0x0000000fff11a212 */ /* 0x000fc800078e33ff */
[----:B------:R-:W-:-:S05]  /*0390*/  IADD3 R4, PT, PT, R10, R17, RZ ;  /* 0x000000110a047210 */ /* 0x000fca0007ffe0ff */
[----:B-1----:R-:W-:-:S05]  /*03a0*/  IMAD.WIDE R6, R4, 0x4, R6 ;  /* 0x0000000404067825 */ /* 0x002fca00078e0206 */
[----:B------:R1:W2:Y:S01]  /*03b0*/  LDG.E R9, desc[UR8][R6.64] ;  /* 0x0000000806097981 */ /* 0x0002a2000c1e1900 */
[----:B0-----:R-:W-:Y:S01]  /*03c0*/  IABS R5, R19 ;  /* 0x0000001300057213 */ /* 0x001fe20000000000 */
[----:B------:R-:W-:Y:S05]  /*03d0*/  YIELD ;  /* 0x0000000000007946 */ /* 0x000fea0003800000 */
[----:B------:R-:W0:Y:S01]  /*03e0*/  I2F.RP R0, R5 ;  /* 0x0000000500007306 */ /* 0x000e220000209400 */
[----:B------:R-:W-:Y:S01]  /*03f0*/  IADD3 R8, PT, PT, -R17, RZ, RZ ;  /* 0x000000ff11087210 */ /* 0x000fe20007ffe1ff */
[----:B------:R-:W-:Y:S04]  /*0400*/  BSSY B1, `(.L_x_157) ;  /* 0x00001e6000017945 */ /* 0x000fe80003800000 */
[----:B------:R-:W-:-:S02]  /*0410*/  IMAD R8, R15, R8, R11 ;  /* 0x000000080f087224 */ /* 0x000fc400078e020b */
[----:B0-----:R-:W0:Y:S02]  /*0420*/  MUFU.RCP R0, R0 ;  /* 0x0000000000007308 */ /* 0x001e240000001000 */
[----:B0-----:R-:W-:Y:S02]  /*0430*/  IADD3 R2, PT, PT, R0, 0xffffffe, RZ ;  /* 0x0ffffffe00027810 */ /* 0x001fe40007ffe0ff */
[----:B------:R-:W-:-:S04]  /*0440*/  IABS R0, R8 ;  /* 0x0000000800007213 */ /* 0x000fc80000000000 */
[----:B------:R0:W3:Y:S02]  /*0450*/  F2I.FTZ.U32.TRUNC.NTZ R3, R2 ;  /* 0x0000000200037305 */ /* 0x0000e4000021f000 */
[----:B0-----:R-:W-:Y:S01]  /*0460*/  HFMA2 R2, -RZ, RZ, 0, 0 ;  /* 0x00000000ff027431 */ /* 0x001fe200000001ff */
[----:B---3--:R-:W-:-:S05]  /*0470*/  IADD3 R18, PT, PT, RZ, -R3, RZ ;  /* 0x80000003ff127210 */ /* 0x008fca0007ffe0ff */
[----:B-1----:R-:W-:-:S04]  /*0480*/  IMAD R7, R18, R5, RZ ;  /* 0x0000000512077224 */ /* 0x002fc800078e02ff */
[----:B------:R-:W-:-:S06]  /*0490*/  IMAD.HI.U32 R3, R3, R7, R2 ;  /* 0x0000000703037227 */ /* 0x000fcc00078e0002 */
[----:B------:R-:W-:-:S05]  /*04a0*/  IMAD.HI.U32 R7, R3, R0, RZ ;  /* 0x0000000003077227 */ /* 0x000fca00078e00ff */
[----:B------:R-:W-:-:S05]  /*04b0*/  IADD3 R2, PT, PT, -R7, RZ, RZ ;  /* 0x000000ff07027210 */ /* 0x000fca0007ffe1ff */
        /* <DEDUP_REMOVED lines=8> */
[----:B------:R-:W-:-:S06]  /*0540*/  @P0 IADD3 R7, PT, PT, R7, 0x1, RZ ;  /* 0x0000000107070810 */ /* 0x000fcc0007ffe0ff */
        /* <DEDUP_REMOVED lines=9> */
[----:B------:R-:W-:Y:S02]  /*05e0*/  I2FP.F32.U32 R6, R9 ;  /* 0x0000000900067245 */ /* 0x000fe40000201000 */
[----:B------:R-:W-:Y:S01]  /*05f0*/  MOV R5, RZ ;  /* 0x000000ff00057202 */ /* 0x000fe20000000f00 */
[----:B-1----:R-:W-:Y:S02]  /*0600*/  IMAD R4, R4, UR10, RZ ;  /* 0x0000000a04047c24 */ /* 0x002fe4000f8e02ff */
[----:B0-----:R-:W-:-:S05]  /*0610*/  IMAD.WIDE R18, R3, 0x4, R18 ;  /* 0x0000000403127825 */ /* 0x001fca00078e0212 */
[----:B------:R-:W-:Y:S05]  /*0620*/  @!P0 BRA `(.L_x_160) ;  /* 0x0000000c00948947 */ /* 0x000fea0003800000 */
[----:B------:R-:W-:Y:S02]  /*0630*/  LOP3.LUT R5, R9, 0x7ffffff8, RZ, 0xc0, !PT ;  /* 0x7ffffff809057812 */ /* 0x000fe400078ec0ff */
[----:B------:R-:W-:Y:S02]  /*0640*/  MOV R3, R4 ;  /* 0x0000000400037202 */ /* 0x000fe40000000f00 */
[----:B------:R-:W-:-:S07]  /*0650*/  IADD3 R2, PT, PT, -R5, RZ, RZ ;  /* 0x000000ff05027210 */ /* 0x000fce0007ffe1ff */
.L_x_177:
[----:B------:R-:W-:Y:S01]  /*0660*/  MOV R20, UR4 ;  /* 0x0000000400147c02 */ /* 0x000fe20008000f00 */
[----:B0-----:R-:W0:Y:S01]  /*0670*/  LDC.64 R22, c[0x0][0x3b8] ;  /* 0x0000ee00ff167b82 */ /* 0x001e220000000a00 */
[----:B------:R-:W-:Y:S01]  /*0680*/  MOV R21, UR5 ;  /* 0x0000000500157c02 */ /* 0x000fe20008000f00 */
[----:B------:R-:W2:Y:S02]  /*0690*/  LDG.E R33, desc[UR8][R18.64] ;  /* 0x0000000812217981 */ /* 0x000ea4000c1e1900 */
[----:B------:R-:W-:-:S05]  /*06a0*/  IMAD.WIDE R20, R3, 0x4, R20 ;  /* 0x0000000403147825 */ /* 0x000fca00078e0214 */
[----:B------:R-:W3:Y:S01]  /*06b0*/  LDG.E R0, desc[UR8][R20.64+-0x10] ;  /* 0xfffff00814007981 */ /* 0x000ee2000c1e1900 */
[----:B------:R-:W1:Y:S01]  /*06c0*/  MUFU.RCP R17, R6 ;  /* 0x0000000600117308 */ /* 0x000e620000001000 */
[----:B---3--:R-:W-:-:S04]  /*06d0*/  IMAD R25, R15, R0, R8 ;  /* 0x000000000f197224 */ /* 0x008fc800078e0208 */
[----:B0-----:R-:W-:-:S06]  /*06e0*/  IMAD.WIDE R24, R25, 0x4, R22 ;  /* 0x0000000419187825 */ /* 0x001fcc00078e0216 */
[----:B------:R-:W2:Y:S01]  /*06f0*/  LDG.E R24, desc[UR8][R24.64] ;  /* 0x0000000818187981 */ /* 0x000ea2000c1e1900 */
[----:B------:R-:W-:Y:S02]  /*0700*/  MOV R22, UR6 ;  /* 0x0000000600167c02 */ /* 0x000fe40008000f00 */
[----:B------:R-:W-:-:S03]  /*0710*/  MOV R23, UR7 ;  /* 0x0000000700177c02 */ /* 0x000fc60008000f00 */
[----:B------:R-:W-:-:S05]  /*0720*/  IMAD.WIDE R22, R3, 0x4, R22 ;  /* 0x0000000403167825 */ /* 0x000fca00078e0216 */
[----:B------:R0:W5:Y:S01]  /*0730*/  LDG.E R29, desc[UR8][R22.64+-0x10] ;  /* 0xfffff008161d7981 */ /* 0x000162000c1e1900 */
[----:B-1----:R-:W-:-:S04]  /*0740*/  FFMA R0, -R6, R17, 1 ;  /* 0x3f80000006007423 */ /* 0x002fc80000000111 */
[----:B------:R-:W-:Y:S01]  /*0750*/  FFMA R0, R17, R0, R17 ;  /* 0x0000000011007223 */ /* 0x000fe20000000011 */
        /* <DEDUP_REMOVED lines=9> */
[----:B-----5:R-:W-:Y:S05]  /*07f0*/  CALL.REL.NOINC `($__internal_4_$__cuda_sm3x_div_rn_noftz_f32_slowpath) ;  /* 0x0000001800c47944 */ /* 0x020fea0003c00000 */
.L_x_162:
[----:B------:R-:W-:Y:S05]  /*0800*/  BSYNC.RECONVERGENT B5 ;  /* 0x0000000000057941 */ /* 0x000fea0003800200 */
.L_x_161:
[----:B------:R-:W0:Y:S01]  /*0810*/  LDCU UR10, c[0x0][0x384] ;  /* 0x00007080ff0a77ac */ /* 0x000e220008000800 */
[----:B------:R-:W1:Y:S01]  /*0820*/  LDC.64 R24, c[0x0][0x3c8] ;  /* 0x0000f200ff187b82 */ /* 0x000e620000000a00 */
[----:B------:R-:W2:Y:S01]  /*0830*/  LDCU UR11, c[0x0][0x38c] ;  /* 0x00007180ff0b77ac */ /* 0x000ea20008000800 */
[----:B0----5:R-:W-:-:S04]  /*0840*/  IMAD R26, R14, UR10, R29 ;  /* 0x0000000a0e1a7c24 */ /* 0x021fc8000f8e021d */
[----:B--2---:R-:W-:-:S04]  /*0850*/  IMAD R27, R26, UR11, R7 ;  /* 0x0000000b1a1b7c24 */ /* 0x004fc8000f8e0207 */
[----:B-1----:R-:W-:Y:S02]  /*0860*/  IMAD.WIDE R26, R27, 0x4, R24 ;  /* 0x000000041b1a7825 */ /* 0x002fe400078e0218 */
[----:B------:R-:W0:Y:S03]  /*0870*/  LDC.64 R24, c[0x0][0x3b8] ;  /* 0x0000ee00ff187b82 */ /* 0x000e260000000a00 */
[----:B------:R1:W-:Y:S04]  /*0880*/  REDG.E.ADD.F32.FTZ.RN.STRONG.GPU desc[UR8][R26.64], R0 ;  /* 0x000000001a0079a6 */ /* 0x0003e8000c12f308 */
[----:B------:R-:W2:Y:S04]  /*0890*/  LDG.E R17, desc[UR8][R20.64+-0xc] ;  /* 0xfffff40814117981 */ /* 0x000ea8000c1e1900 */
[----:B------:R3:W5:Y:S01]  /*08a0*/  LDG.E R29, desc[UR8][R22.64+-0xc] ;  /* 0xfffff408161d7981 */ /* 0x000762000c1e1900 */
[----:B--2---:R-:W-:-:S04]  /*08b0*/  IMAD R17, R15, R17, R8 ;  /* 0x000000110f117224 */ /* 0x004fc800078e0208 */
[----:B0-----:R-:W-:Y:S02]  /*08c0*/  IMAD.WIDE R24, R17, 0x4, R24 ;  /* 0x0000000411187825 */ /* 0x001fe400078e0218 */
[----:B------:R-:W2:Y:S04]  /*08d0*/  LDG.E R17, desc[UR8][R18.64] ;  /* 0x0000000812117981 */ /* 0x000ea8000c1e1900 */
[----:B------:R-:W2:Y:S01]  /*08e0*/  LDG.E R24, desc[UR8][R24.64] ;  /* 0x0000000818187981 */ /* 0x000ea2000c1e1900 */
[----:B------:R-:W0:Y:S01]  /*08f0*/  MUFU.RCP R31, R6 ;  /* 0x00000006001f7308 */ /* 0x000e220000001000 */
[----:B------:R-:W-:Y:S01]  /*0900*/  BSSY.RECONVERGENT B5, `(.L_x_163) ;  /* 0x000000b000057945 */ /* 0x000fe20003800200 */
[----:B0-----:R-:W-:-:S04]  /*0910*/  FFMA R28, -R6, R31, 1 ;  /* 0x3f800000061c7423 */ /* 0x001fc8000000011f */
[----:B-1----:R-:W-:Y:S01]  /*0920*/  FFMA R0, R31, R28, R31 ;  /* 0x0000001c1f007223 */ /* 0x002fe2000000001f */
[----:B--2---:R-:W-:-:S04]  /*0930*/  FMUL R33, R17, R24 ;  /* 0x0000001811217220 */ /* 0x004fc80000400000 */
[----:B------:R-:W0:Y:S01]  /*0940*/  FCHK P0, R33, R6 ;  /* 0x0000000621007302 */ /* 0x000e220000000000 */
[----:B------:R-:W-:-:S04]  /*0950*/  FFMA R17, R0, R33, RZ ;  /* 0x0000002100117223 */ /* 0x000fc800000000ff */
[----:B------:R-:W-:-:S04]  /*0960*/  FFMA R26, -R6, R17, R33 ;  /* 0x00000011061a7223 */ /* 0x000fc80000000121 */
[----:B------:R-:W-:Y:S01]  /*0970*/  FFMA R0, R0, R26, R17 ;  /* 0x0000001a00007223 */ /* 0x000fe20000000011 */
[----:B0--3--:R-:W-:Y:S06]  /*0980*/  @!P0 BRA `(.L_x_164) ;  /* 0x0000000000088947 */ /* 0x009fec0003800000 */
[----:B------:R-:W-:-:S07]  /*0990*/  MOV R24, 0x9b0 ;  /* 0x000009b000187802 */ /* 0x000fce0000000f00 */
[----:B-----5:R-:W-:Y:S05]  /*09a0*/  CALL.REL.NOINC `($__internal_4_$__cuda_sm3x_div_rn_noftz_f32_slowpath) ;  /* 0x0000001800587944 */ /* 0x020fea0003c00000 */
.L_x_164:
[----:B------:R-:W-:Y:S05]  /*09b0*/  BSYNC.RECONVERGENT B5 ;  /* 0x0000000000057941 */ /* 0x000fea0003800200 */
.L_x_163:
        /* <DEDUP_REMOVED lines=26> */
.L_x_166:
[----:B------:R-:W-:Y:S05]  /*0b60*/  BSYNC.RECONVERGENT B5 ;  /* 0x0000000000057941 */ /* 0x000fea0003800200 */
.L_x_165:
        /* <DEDUP_REMOVED lines=26> */
.L_x_168:
[----:B------:R-:W-:Y:S05]  /*0d10*/  BSYNC.RECONVERGENT B5 ;  /* 0x0000000000057941 */ /* 0x000fea0003800200 */
.L_x_167:
        /* <DEDUP_REMOVED lines=26> */
.L_x_170:
[----:B------:R-:W-:Y:S05]  /*0ec0*/  BSYNC.RECONVERGENT B5 ;  /* 0x0000000000057941 */ /* 0x000fea0003800200 */
.L_x_169:
        /* <DEDUP_REMOVED lines=26> */
.L_x_172:
[----:B------:R-:W-:Y:S05]  /*1070*/  BSYNC.RECONVERGENT B5 ;  /* 0x0000000000057941 */ /* 0x000fea0003800200 */
.L_x_171:
        /* <DEDUP_REMOVED lines=26> */
.L_x_174:
[----:B------:R-:W-:Y:S05]  /*1220*/  BSYNC.RECONVERGENT B5 ;  /* 0x0000000000057941 */ /* 0x000fea0003800200 */
.L_x_173:
[----:B------:R-:W0:Y:S01]  /*1230*/  LDCU UR10, c[0x0][0x384] ;  /* 0x00007080ff0a77ac */ /* 0x000e220008000800 */
[----:B------:R-:W1:Y:S01]  /*1240*/  LDC.64 R34, c[0x0][0x3c8] ;  /* 0x0000f200ff227b82 */ /* 0x000e620000000a00 */
[----:B------:R-:W2:Y:S07]  /*1250*/  LDCU UR11, c[0x0][0x38c] ;  /* 0x00007180ff0b77ac */ /* 0x000eae0008000800 */
[----:B------:R-:W3:Y:S01]  /*1260*/  LDC.64 R26, c[0x0][0x3b8] ;  /* 0x0000ee00ff1a7b82 */ /* 0x000ee20000000a00 */
[----:B0----5:R-:W-:-:S04]  /*1270*/  IMAD R24, R14, UR10, R29 ;  /* 0x0000000a0e187c24 */ /* 0x021fc8000f8e021d */
[----:B--2---:R-:W-:-:S04]  /*1280*/  IMAD R25, R24, UR11, R7 ;  /* 0x0000000b18197c24 */ /* 0x004fc8000f8e0207 */
[----:B-1----:R-:W-:-:S05]  /*1290*/  IMAD.WIDE R24, R25, 0x4, R34 ;  /* 0x0000000419187825 */ /* 0x002fca00078e0222 */
[----:B------:R0:W-:Y:S04]  /*12a0*/  REDG.E.ADD.F32.FTZ.RN.STRONG.GPU desc[UR8][R24.64], R0 ;  /* 0x00000000180079a6 */ /* 0x0001e8000c12f308 */
[----:B------:R-:W2:Y:S04]  /*12b0*/  LDG.E R20, desc[UR8][R20.64+0xc] ;  /* 0x00000c0814147981 */ /* 0x000ea8000c1e1900 */
[----:B------:R1:W5:Y:S01]  /*12c0*/  LDG.E R23, desc[UR8][R22.64+0xc] ;  /* 0x00000c0816177981 */ /* 0x000362000c1e1900 */
[----:B--2---:R-:W-:-:S04]  /*12d0*/  IMAD R17, R15, R20, R8 ;  /* 0x000000140f117224 */ /* 0x004fc800078e0208 */
[----:B---3--:R-:W-:Y:S02]  /*12e0*/  IMAD.WIDE R26, R17, 0x4, R26 ;  /* 0x00000004111a7825 */ /* 0x008fe400078e021a */
[----:B------:R-:W2:Y:S04]  /*12f0*/  LDG.E R17, desc[UR8][R18.64] ;  /* 0x0000000812117981 */ /* 0x000ea8000c1e1900 */
[----:B------:R-:W2:Y:S01]  /*1300*/  LDG.E R26, desc[UR8][R26.64] ;  /* 0x000000081a1a7981 */ /* 0x000ea2000c1e1900 */
[----:B------:R-:W3:Y:S01]  /*1310*/  MUFU.RCP R29, R6 ;  /* 0x00000006001d7308 */ /* 0x000ee20000001000 */
[----:B------:R-:W-:Y:S01]  /*1320*/  BSSY.RECONVERGENT B5, `(.L_x_175) ;  /* 0x000000b000057945 */ /* 0x000fe20003800200 */
[----:B---3--:R-:W-:-:S04]  /*1330*/  FFMA R28, -R6, R29, 1 ;  /* 0x3f800000061c7423 */ /* 0x008fc8000000011d */
[----:B0-----:R-:W-:Y:S01]  /*1340*/  FFMA R0, R29, R28, R29 ;  /* 0x0000001c1d007223 */ /* 0x001fe2000000001d */
[----:B--2---:R-:W-:-:S04]  /*1350*/  FMUL R33, R17, R26 ;  /* 0x0000001a11217220 */ /* 0x004fc80000400000 */
[----:B------:R-:W0:Y:S01]  /*1360*/  FCHK P0, R33, R6 ;  /* 0x0000000621007302 */ /* 0x000e220000000000 */
[----:B------:R-:W-:-:S04]  /*1370*/  FFMA R17, R0, R33, RZ ;  /* 0x0000002100117223 */ /* 0x000fc800000000ff */
[----:B------:R-:W-:-:S04]  /*1380*/  FFMA R20, -R6, R17, R33 ;  /* 0x0000001106147223 */ /* 0x000fc80000000121 */
[----:B------:R-:W-:Y:S01]  /*1390*/  FFMA R0, R0, R20, R17 ;  /* 0x0000001400007223 */ /* 0x000fe20000000011 */
[----:B01----:R-:W-:Y:S06]  /*13a0*/  @!P0 BRA `(.L_x_176) ;  /* 0x0000000000088947 */ /* 0x003fec0003800000 */
[----:B------:R-:W-:-:S07]  /*13b0*/  MOV R24, 0x13d0 ;  /* 0x000013d000187802 */ /* 0x000fce0000000f00 */
[----:B-----5:R-:W-:Y:S05]  /*13c0*/  CALL.REL.NOINC `($__internal_4_$__cuda_sm3x_div_rn_noftz_f32_slowpath) ;  /* 0x0000000c00d07944 */ /* 0x020fea0003c00000 */
.L_x_176:
[----:B------:R-:W-:Y:S05]  /*13d0*/  BSYNC.RECONVERGENT B5 ;  /* 0x0000000000057941 */ /* 0x000fea0003800200 */
.L_x_175:
[----:B------:R-:W0:Y:S01]  /*13e0*/  LDCU UR10, c[0x0][0x384] ;  /* 0x00007080ff0a77ac */ /* 0x000e220008000800 */
[----:B------:R-:W1:Y:S01]  /*13f0*/  LDCU UR11, c[0x0][0x38c] ;  /* 0x00007180ff0b77ac */ /* 0x000e620008000800 */
[----:B------:R-:W-:-:S04]  /*1400*/  IADD3 R2, PT, PT, R2, 0x8, RZ ;  /* 0x0000000802027810 */ /* 0x000fc80007ffe0ff */
[----:B------:R-:W-:Y:S01]  /*1410*/  ISETP.NE.AND P0, PT, R2, RZ, PT ;  /* 0x000000ff0200720c */ /* 0x000fe20003f05270 */
[----:B0----5:R-:W-:-:S04]  /*1420*/  IMAD R20, R14, UR10, R23 ;  /* 0x0000000a0e147c24 */ /* 0x021fc8000f8e0217 */
[----:B-1----:R-:W-:-:S04]  /*1430*/  IMAD R17, R20, UR11, R7 ;  /* 0x0000000b14117c24 */ /* 0x002fc8000f8e0207 */
[----:B------:R-:W-:Y:S01]  /*1440*/  IMAD.WIDE R34, R17, 0x4, R34 ;  /* 0x0000000411227825 */ /* 0x000fe200078e0222 */
[----:B------:R-:W-:-:S04]  /*1450*/  IADD3 R3, PT, PT, R3, 0x8, RZ ;  /* 0x0000000803037810 */ /* 0x000fc80007ffe0ff */
[----:B------:R0:W-:Y:S01]  /*1460*/  REDG.E.ADD.F32.FTZ.RN.STRONG.GPU desc[UR8][R34.64], R0 ;  /* 0x00000000220079a6 */ /* 0x0001e2000c12f308 */
[----:B------:R-:W-:Y:S05]  /*1470*/  @P0 BRA `(.L_x_177) ;  /* 0xfffffff000780947 */ /* 0x000fea000383ffff */
.L_x_160:
[----:B------:R-:W-:Y:S05]  /*1480*/  BSYNC B0 ;  /* 0x0000000000007941 */ /* 0x000fea0003800000 */
.L_x_159:
[----:B0-----:R-:W-:-:S13]  /*1490*/  LOP3.LUT P0, R0, R9, 0x7, RZ, 0xc0, !PT ;  /* 0x0000000709007812 */ /* 0x001fda000780c0ff */
[----:B------:R-:W-:Y:S05]  /*14a0*/  @!P0 BRA `(.L_x_158) ;  /* 0x0000000c006c8947 */ /* 0x000fea0003800000 */
[----:B------:R-:W-:Y:S01]  /*14b0*/  ISETP.GE.U32.AND P0, PT, R0, 0x4, PT ;  /* 0x000000040000780c */ /* 0x000fe20003f06070 */
[----:B------:R-:W-:-:S12]  /*14c0*/  BSSY.RECONVERGENT B0, `(.L_x_178) ;  /* 0x0000074000007945 */ /* 0x000fd80003800200 */
[----:B------:R-:W-:Y:S05]  /*14d0*/  @!P0 BRA `(.L_x_179) ;  /* 0x0000000400c88947 */ /* 0x000fea0003800000 */
[----:B------:R-:W0:Y:S01]  /*14e0*/  LDC.64 R20, c[0x0][0x3a8] ;  /* 0x0000ea00ff147b82 */ /* 0x000e220000000a00 */
[----:B------:R-:W-:-:S07]  /*14f0*/  IADD3 R17, PT, PT, R4, R5, RZ ;  /* 0x0000000504117210 */ /* 0x000fce0007ffe0ff */
[----:B------:R-:W1:Y:S08]  /*1500*/  LDC.64 R2, c[0x0][0x3b8] ;  /* 0x0000ee00ff027b82 */ /* 0x000e700000000a00 */
[----:B------:R-:W2:Y:S01]  /*1510*/  LDC.64 R22, c[0x0][0x398] ;  /* 0x0000e600ff167b82 */ /* 0x000ea20000000a00 */
[----:B0-----:R-:W-:-:S05]  /*1520*/  IMAD.WIDE R20, R17, 0x4, R20 ;  /* 0x0000000411147825 */ /* 0x001fca00078e0214 */
[----:B------:R-:W3:Y:S01]  /*1530*/  LDG.E R0, desc[UR8][R20.64] ;  /* 0x0000000814007981 */ /* 0x000ee2000c1e1900 */
[----:B--2---:R-:W-:-:S04]  /*1540*/  IMAD.WIDE R22, R17, 0x4, R22 ;  /* 0x0000000411167825 */ /* 0x004fc800078e0216 */
[----:B---3--:R-:W-:Y:S02]  /*1550*/  IMAD R25, R15, R0, R8 ;  /* 0x000000000f197224 */ /* 0x008fe400078e0208 */
[----:B------:R-:W2:Y:S02]  /*1560*/  LDG.E R0, desc[UR8][R18.64] ;  /* 0x0000000812007981 */ /* 0x000ea4000c1e1900 */
[----:B-1----:R-:W-:Y:S02]  /*1570*/  IMAD.WIDE R24, R25, 0x4, R2 ;  /* 0x0000000419187825 */ /* 0x002fe400078e0202 */
[----:B------:R0:W5:Y:S04]  /*1580*/  LDG.E R3, desc[UR8][R22.64] ;  /* 0x0000000816037981 */ /* 0x000168000c1e1900 */
[----:B------:R-:W2:Y:S01]  /*1590*/  LDG.E R25, desc[UR8][R24.64] ;  /* 0x0000000818197981 */ /* 0x000ea2000c1e1900 */
[----:B------:R-:W1:Y:S01]  /*15a0*/  MUFU.RCP R17, R6 ;  /* 0x0000000600117308 */ /* 0x000e620000001000 */
[----:B------:R-:W-:Y:S01]  /*15b0*/  BSSY.RECONVERGENT B5, `(.L_x_180) ;  /* 0x000000b000057945 */ /* 0x000fe20003800200 */
[----:B-1----:R-:W-:Y:S01]  /*15c0*/  FFMA R2, -R6, R17, 1 ;  /* 0x3f80000006027423 */ /* 0x002fe20000000111 */
[----:B--2---:R-:W-:-:S05]  /*15d0*/  FMUL R33, R0, R25 ;  /* 0x0000001900217220 */ /* 0x004fca0000400000 */
[----:B------:R-:W1:Y:S01]  /*15e0*/  FCHK P0, R33, R6 ;  /* 0x0000000621007302 */ /* 0x000e620000000000 */
[----:B------:R-:W-:-:S04]  /*15f0*/  FFMA R0, R17, R2, R17 ;  /* 0x0000000211007223 */ /* 0x000fc80000000011 */
[----:B------:R-:W-:-:S04]  /*1600*/  FFMA R17, R0, R33, RZ ;  /* 0x0000002100117223 */ /* 0x000fc800000000ff */
[----:B------:R-:W-:-:S04]  /*1610*/  FFMA R2, -R6, R17, R33 ;  /* 0x0000001106027223 */ /* 0x000fc80000000121 */
[----:B------:R-:W-:Y:S01]  /*1620*/  FFMA R0, R0, R2, R17 ;  /* 0x0000000200007223 */ /* 0x000fe20000000011 */
[----:B01----:R-:W-:Y:S06]  /*1630*/  @!P0 BRA `(.L_x_181) ;  /* 0x0000000000088947 */ /* 0x003fec0003800000 */
[----:B------:R-:W-:-:S07]  /*1640*/  MOV R24, 0x1660 ;  /* 0x0000166000187802 */ /* 0x000fce0000000f00 */
[----:B-----5:R-:W-:Y:S05]  /*1650*/  CALL.REL.NOINC `($__internal_4_$__cuda_sm3x_div_rn_noftz_f32_slowpath) ;  /* 0x0000000c002c7944 */ /* 0x020fea0003c00000 */
.L_x_181:
[----:B------:R-:W-:Y:S05]  /*1660*/  BSYNC.RECONVERGENT B5 ;  /* 0x0000000000057941 */ /* 0x000fea0003800200 */
.L_x_180:
        /* <DEDUP_REMOVED lines=8> */
[----:B------:R-:W2:Y:S02]  /*16f0*/  LDG.E R17, desc[UR8][R20.64+0x4] ;  /* 0x0000040814117981 */ /* 0x000ea4000c1e1900 */
[----:B--2---:R-:W-:-:S04]  /*1700*/  IMAD R17, R15, R17, R8 ;  /* 0x000000110f117224 */ /* 0x004fc800078e0208 */
[----:B0-----:R-:W-:Y:S02]  /*1710*/  IMAD.WIDE R26, R17, 0x4, R2 ;  /* 0x00000004111a7825 */ /* 0x001fe400078e0202 */
[----:B------:R-:W2:Y:S04]  /*1720*/  LDG.E R2, desc[UR8][R18.64] ;  /* 0x0000000812027981 */ /* 0x000ea8000c1e1900 */
[----:B------:R-:W2:Y:S04]  /*1730*/  LDG.E R27, desc[UR8][R26.64] ;  /* 0x000000081a1b7981 */ /* 0x000ea8000c1e1900 */
[----:B------:R0:W5:Y:S01]  /*1740*/  LDG.E R3, desc[UR8][R22.64+0x4] ;  /* 0x0000040816037981 */ /* 0x000162000c1e1900 */
[----:B------:R-:W3:Y:S01]  /*1750*/  MUFU.RCP R17, R6 ;  /* 0x0000000600117308 */ /* 0x000ee20000001000 */
[----:B------:R-:W-:Y:S01]  /*1760*/  BSSY.RECONVERGENT B5, `(.L_x_182) ;  /* 0x000000b000057945 */ /* 0x000fe20003800200 */
[----:B---3--:R-:W-:-:S04]  /*1770*/  FFMA R28, -R6, R17, 1 ;  /* 0x3f800000061c7423 */ /* 0x008fc80000000111 */
[----:B-1----:R-:W-:Y:S01]  /*1780*/  FFMA R0, R17, R28, R17 ;  /* 0x0000001c11007223 */ /* 0x002fe20000000011 */
        /* <DEDUP_REMOVED lines=8> */
.L_x_183:
[----:B------:R-:W-:Y:S05]  /*1810*/  BSYNC.RECONVERGENT B5 ;  /* 0x0000000000057941 */ /* 0x000fea0003800200 */
.L_x_182:
        /* <DEDUP_REMOVED lines=26> */
.L_x_185:
[----:B------:R-:W-:Y:S05]  /*19c0*/  BSYNC.RECONVERGENT B5 ;  /* 0x0000000000057941 */ /* 0x000fea0003800200 */
.L_x_184:
        /* <DEDUP_REMOVED lines=26> */
.L_x_187:
[----:B------:R-:W-:Y:S05]  /*1b70*/  BSYNC.RECONVERGENT B5 ;  /* 0x0000000000057941 */ /* 0x000fea0003800200 */
.L_x_186:
[----:B------:R-:W0:Y:S01]  /*1b80*/  LDCU UR10, c[0x0][0x384] ;  /* 0x00007080ff0a77ac */ /* 0x000e220008000800 */
[----:B------:R-:W1:Y:S01]  /*1b90*/  LDC.64 R2, c[0x0][0x3c8] ;  /* 0x0000f200ff027b82 */ /* 0x000e620000000a00 */
[----:B------:R-:W2:Y:S01]  /*1ba0*/  LDCU UR11, c[0x0][0x38c] ;  /* 0x00007180ff0b77ac */ /* 0x000ea20008000800 */
[----:B0----5:R-:W-:-:S04]  /*1bb0*/  IMAD R20, R14, UR10, R23 ;  /* 0x0000000a0e147c24 */ /* 0x021fc8000f8e0217 */
[----:B--2---:R-:W-:-:S04]  /*1bc0*/  IMAD R17, R20, UR11, R7 ;  /* 0x0000000b14117c24 */ /* 0x004fc8000f8e0207 */
[----:B-1----:R-:W-:-:S05]  /*1bd0*/  IMAD.WIDE R2, R17, 0x4, R2 ;  /* 0x0000000411027825 */ /* 0x002fca00078e0202 */
[----:B------:R0:W-:Y:S01]  /*1be0*/  REDG.E.ADD.F32.FTZ.RN.STRONG.GPU desc[UR8][R2.64], R0 ;  /* 0x00000000020079a6 */ /* 0x0001e2000c12f308 */
[----:B------:R-:W-:-:S07]  /*1bf0*/  IADD3 R5, PT, PT, R5, 0x4, RZ ;  /* 0x0000000405057810 */ /* 0x000fce0007ffe0ff */
.L_x_179:
[----:B------:R-:W-:Y:S05]  /*1c00*/  BSYNC.RECONVERGENT B0 ;  /* 0x0000000000007941 */ /* 0x000fea0003800200 */
.L_x_178:
[----:B0-----:R-:W-:-:S13]  /*1c10*/  LOP3.LUT P0, R0, R9, 0x3, RZ, 0xc0, !PT ;  /* 0x0000000309007812 */ /* 0x001fda000780c0ff */
[----:B------:R-:W-:Y:S05]  /*1c20*/  @!P0 BRA `(.L_x_158) ;  /* 0x00000004008c8947 */ /* 0x000fea0003800000 */
[----:B------:R-:W-:Y:S01]  /*1c30*/  ISETP.NE.AND P0, PT, R0, 0x1, PT ;  /* 0x000000010000780c */ /* 0x000fe20003f05270 */
        /* <DEDUP_REMOVED lines=26> */
.L_x_191:
[----:B------:R-:W-:Y:S05]  /*1de0*/  BSYNC.RECONVERGENT B5 ;  /* 0x0000000000057941 */ /* 0x000fea0003800200 */
.L_x_190:
        /* <DEDUP_REMOVED lines=26> */
.L_x_193:
[----:B------:R-:W-:Y:S05]  /*1f90*/  BSYNC.RECONVERGENT B5 ;  /* 0x0000000000057941 */ /* 0x000fea0003800200 */
.L_x_192:
        /* <DEDUP_REMOVED lines=8> */
.L_x_189:
[----:B------:R-:W-:Y:S05]  /*2020*/  BSYNC.RECONVERGENT B0 ;  /* 0x0000000000007941 */ /* 0x000fea0003800200 */
.L_x_188:
[----:B------:R-:W-:-:S04]  /*2030*/  LOP3.LUT R9, R9, 0x1, RZ, 0xc0, !PT ;  /* 0x0000000109097812 */ /* 0x000fc800078ec0ff */
[----:B------:R-:W-:-:S13]  /*2040*/  ISETP.NE.U32.AND P0, PT, R9, 0x1, PT ;  /* 0x000000010900780c */ /* 0x000fda0003f05070 */
[----:B------:R-:W-:Y:S05]  /*2050*/  @P0 BRA `(.L_x_158) ;  /* 0x0000000000800947 */ /* 0x000fea0003800000 */
[----:B0-----:R-:W0:Y:S01]  /*2060*/  LDC.64 R2, c[0x0][0x3a8] ;  /* 0x0000ea00ff027b82 */ /* 0x001e220000000a00 */
[----:B------:R-:W-:Y:S01]  /*2070*/  IADD3 R17, PT, PT, R4, R5, RZ ;  /* 0x0000000504117210 */ /* 0x000fe20007ffe0ff */
[----:B------:R-:W2:Y:S06]  /*2080*/  LDG.E R18, desc[UR8][R18.64] ;  /* 0x0000000812127981 */ /* 0x000eac000c1e1900 */
[----:B------:R-:W1:Y:S01]  /*2090*/  LDC.64 R20, c[0x0][0x3b8] ;  /* 0x0000ee00ff147b82 */ /* 0x000e620000000a00 */
[----:B0-----:R-:W-:-:S07]  /*20a0*/  IMAD.WIDE R4, R17, 0x4, R2 ;  /* 0x0000000411047825 */ /* 0x001fce00078e0202 */
[----:B------:R-:W0:Y:S01]  /*20b0*/  LDC.64 R2, c[0x0][0x398] ;  /* 0x0000e600ff027b82 */ /* 0x000e220000000a00 */
[----:B------:R-:W3:Y:S01]  /*20c0*/  LDG.E R4, desc[UR8][R4.64] ;  /* 0x0000000804047981 */ /* 0x000ee2000c1e1900 */
[----:B0-----:R-:W-:-:S06]  /*20d0*/  IMAD.WIDE R2, R17, 0x4, R2 ;  /* 0x0000000411027825 */ /* 0x001fcc00078e0202 */
[----:B------:R0:W5:Y:S01]  /*20e0*/  LDG.E R3, desc[UR8][R2.64] ;  /* 0x0000000802037981 */ /* 0x000162000c1e1900 */
[----:B---3--:R-:W-:-:S04]  /*20f0*/  IMAD R9, R15, R4, R8 ;  /* 0x000000040f097224 */ /* 0x008fc800078e0208 */
[----:B-1----:R-:W-:-:S06]  /*2100*/  IMAD.WIDE R8, R9, 0x4, R20 ;  /* 0x0000000409087825 */ /* 0x002fcc00078e0214 */
        /* <DEDUP_REMOVED lines=13> */
.L_x_195:
[----:B------:R-:W-:Y:S05]  /*21e0*/  BSYNC.RECONVERGENT B0 ;  /* 0x0000000000007941 */ /* 0x000fea0003800200 */
.L_x_194:
[----:B------:R-:W0:Y:S01]  /*21f0*/  LDCU UR10, c[0x0][0x384] ;  /* 0x00007080ff0a77ac */ /* 0x000e220008000800 */
[----:B------:R-:W1:Y:S01]  /*2200*/  LDC.64 R4, c[0x0][0x3c8] ;  /* 0x0000f200ff047b82 */ /* 0x000e620000000a00 */
[----:B------:R-:W2:Y:S01]  /*2210*/  LDCU UR11, c[0x0][0x38c] ;  /* 0x00007180ff0b77ac */ /* 0x000ea20008000800 */
[----:B0----5:R-:W-:-:S04]  /*2220*/  IMAD R2, R14, UR10, R3 ;  /* 0x0000000a0e027c24 */ /* 0x021fc8000f8e0203 */
[----:B--2---:R-:W-:-:S04]  /*2230*/  IMAD R3, R2, UR11, R7 ;  /* 0x0000000b02037c24 */ /* 0x004fc8000f8e0207 */
[----:B-1----:R-:W-:-:S05]  /*2240*/  IMAD.WIDE R2, R3, 0x4, R4 ;  /* 0x0000000403027825 */ /* 0x002fca00078e0204 */
[----:B------:R1:W-:Y:S02]  /*2250*/  REDG.E.ADD.F32.FTZ.RN.STRONG.GPU desc[UR8][R2.64], R0 ;  /* 0x00000000020079a6 */ /* 0x0003e4000c12f308 */
.L_x_158:
[----:B------:R-:W-:Y:S05]  /*2260*/  BSYNC B1 ;  /* 0x0000000000017941 */ /* 0x000fea0003800000 */
.L_x_157:
[----:B------:R-:W-:-:S04]  /*2270*/  IADD3 R11, PT, PT, R12, R11, RZ ;  /* 0x0000000b0c0b7210 */ /* 0x000fc80007ffe0ff */
[----:B------:R-:W-:-:S13]  /*2280*/  ISETP.GE.AND P0, PT, R11, R16, PT ;  /* 0x000000100b00720c */ /* 0x000fda0003f06270 */
[----:B------:R-:W-:Y:S05]  /*2290*/  @!P0 BRA `(.L_x_196) ;  /* 0xffffffdc00cc8947 */ /* 0x000fea000383ffff */
.L_x_156:
[----:B------:R-:W-:Y:S05]  /*22a0*/  BSYNC B2 ;  /* 0x0000000000027941 */ /* 0x000fea0003800000 */
.L_x_155:
[----:B------:R-:W2:Y:S01]  /*22b0*/  LDCU UR10, c[0x0][0x370] ;  /* 0x00006e00ff0a77ac */ /* 0x000ea20008000800 */
[----:B------:R-:W3:Y:S01]  /*22c0*/  LDCU UR11, c[0x0][0x380] ;  /* 0x00007000ff0b77ac */ /* 0x000ee20008000800 */
[----:B--2---:R-:W-:-:S04]  /*22d0*/  IADD3 R14, PT, PT, R14, UR10, RZ ;  /* 0x0000000a0e0e7c10 */ /* 0x004fc8000fffe0ff */
[----:B---3--:R-:W-:-:S13]  /*22e0*/  ISETP.GE.AND P0, PT, R14, UR11, PT ;  /* 0x0000000b0e007c0c */ /* 0x008fda000bf06270 */
[----:B------:R-:W-:Y:S05]  /*22f0*/  @!P0 BRA `(.L_x_197) ;  /* 0xffffffdc009c8947 */ /* 0x000fea000383ffff */
[----:B------:R-:W-:Y:S05]  /*2300*/  EXIT ;  /* 0x000000000000794d */ /* 0x000fea0003800000 */
        .weak           $__internal_4_$__cuda_sm3x_div_rn_noftz_f32_slowpath
        .type           $__internal_4_$__cuda_sm3x_div_rn_noftz_f32_slowpath,@function
        .size           $__internal_4_$__cuda_sm3x_div_rn_noftz_f32_slowpath,(.L_x_249 - $__internal_4_$__cuda_sm3x_div_rn_noftz_f32_slowpath)
$__internal_4_$__cuda_sm3x_div_rn_noftz_f32_slowpath:
[----:B------:R-:W-:Y:S01]  /*2310*/  SHF.R.U32.HI R17, RZ, 0x17, R6 ;  /* 0x00000017ff117819 */ /* 0x000fe20000011606 */
[----:B------:R-:W-:Y:S01]  /*2320*/  BSSY.RECONVERGENT B3, `(.L_x_198) ;  /* 0x0000063000037945 */ /* 0x000fe20003800200 */
[----:B------:R-:W-:Y:S02]  /*2330*/  SHF.R.U32.HI R26, RZ, 0x17, R33 ;  /* 0x00000017ff1a7819 */ /* 0x000fe40000011621 */
[----:B------:R-:W-:Y:S02]  /*2340*/  LOP3.LUT R17, R17, 0xff, RZ, 0xc0, !PT ;  /* 0x000000ff11117812 */ /* 0x000fe400078ec0ff */
[----:B------:R-:W-:Y:S02]  /*2350*/  LOP3.LUT R26, R26, 0xff, RZ, 0xc0, !PT ;  /* 0x000000ff1a1a7812 */ /* 0x000fe400078ec0ff */
[----:B------:R-:W-:Y:S02]  /*2360*/  IADD3 R0, PT, PT, R17, -0x1, RZ ;  /* 0xffffffff11007810 */ /* 0x000fe40007ffe0ff */
[----:B------:R-:W-:-:S02]  /*2370*/  IADD3 R27, PT, PT, R26, -0x1, RZ ;  /* 0xffffffff1a1b7810 */ /* 0x000fc40007ffe0ff */
[----:B------:R-:W-:Y:S02]  /*2380*/  ISETP.GT.U32.AND P0, PT, R0, 0xfd, PT ;  /* 0x000000fd0000780c */ /* 0x000fe40003f04070 */
[----:B------:R-:W-:Y:S02]  /*2390*/  MOV R28, R6 ;  /* 0x00000006001c7202 */ /* 0x000fe40000000f00 */
        /* <DEDUP_REMOVED lines=24> */
[----:B------:R-:W-:-:S03]  /*2520*/  @!P1 FFMA R28, R6, 1.84467440737095516160e+19, RZ ;  /* 0x5f800000061c9823 */ /* 0x000fc600000000ff */
[----:B------:R-:W-:-:S07]  /*2530*/  @!P1 IADD3 R25, PT, PT, R25, 0x40, RZ ;  /* 0x0000004019199810 */ /* 0x000fce0007ffe0ff */
.L_x_199:
[----:B------:R-:W-:Y:S01]  /*2540*/  LEA R27, R17, 0xc0800000, 0x17 ;  /* 0xc0800000111b7811 */ /* 0x000fe200078eb8ff */
[----:B------:R-:W-:Y:S01]  /*2550*/  BSSY.RECONVERGENT B4, `(.L_x_204) ;  /* 0x0000036000047945 */ /* 0x000fe20003800200 */
[----:B------:R-:W-:Y:S02]  /*2560*/  IADD3 R26, PT, PT, R26, -0x7f, RZ ;  /* 0xffffff811a1a7810 */ /* 0x000fe40007ffe0ff */
[----:B------:R-:W-:-:S03]  /*2570*/  IADD3 R32, PT, PT, -R27, R28, RZ ;  /* 0x0000001c1b207210 */ /* 0x000fc60007ffe1ff */
[----:B------:R-:W-:Y:S01]  /*2580*/  IMAD R0, R26, -0x800000, R33 ;  /* 0xff8000001a007824 */ /* 0x000fe200078e0221 */
[----:B------:R-:W0:Y:S01]  /*2590*/  MUFU.RCP R28, R32 ;  /* 0x00000020001c7308 */ /* 0x000e220000001000 */
[----:B------:R-:W-:Y:S01]  /*25a0*/  FADD.FTZ R27, -R32, -RZ ;  /* 0x800000ff201b7221 */ /* 0x000fe20000010100 */
[----:B------:R-:W-:-:S04]  /*25b0*/  IADD3 R26, PT, PT, R26, 0x7f, -R17 ;  /* 0x0000007f1a1a7810 */ /* 0x000fc80007ffe811 */
[----:B------:R-:W-:Y:S01]  /*25c0*/  IADD3 R25, PT, PT, R26, R25, RZ ;  /* 0x000000191a197210 */ /* 0x000fe20007ffe0ff */
        /* <DEDUP_REMOVED lines=23> */
[----:B------:R-:W-:Y:S02]  /*2740*/  IADD3 R27, PT, PT, R17, 0x20, RZ ;  /* 0x00000020111b7810 */ /* 0x000fe40007ffe0ff */
[----:B------:R-:W-:Y:S02]  /*2750*/  LOP3.LUT R25, R25, 0x7fffff, RZ, 0xc0, !PT ;  /* 0x007fffff19197812 */ /* 0x000fe400078ec0ff */
[----:B------:R-:W-:Y:S02]  /*2760*/  ISETP.NE.AND P2, PT, R17, RZ, PT ;  /* 0x000000ff1100720c */ /* 0x000fe40003f45270 */
[----:B------:R-:W-:Y:S02]  /*2770*/  LOP3.LUT R28, R25, 0x800000, RZ, 0xfc, !PT ;  /* 0x00800000191c7812 */ /* 0x000fe400078efcff */
[----:B------:R-:W-:-:S02]  /*2780*/  ISETP.NE.AND P1, PT, R17, RZ, PT ;  /* 0x000000ff1100720c */ /* 0x000fc40003f25270 */
[----:B------:R-:W-:Y:S02]  /*2790*/  IADD3 R17, PT, PT, -R17, RZ, RZ ;  /* 0x000000ff11117210 */ /* 0x000fe40007ffe1ff */
[----:B------:R-:W-:Y:S02]  /*27a0*/  SHF.L.U32 R27, R28, R27, RZ ;  /* 0x0000001b1c1b7219 */ /* 0x000fe400000006ff */
[----:B------:R-:W-:Y:S02]  /*27b0*/  FSETP.NEU.FTZ.AND P0, PT, R26, R31, PT ;  /* 0x0000001f1a00720b */ /* 0x000fe40003f1d000 */
[----:B------:R-:W-:Y:S02]  /*27c0*/  SEL R17, R17, RZ, P2 ;  /* 0x000000ff11117207 */ /* 0x000fe40001000000 */
[----:B------:R-:W-:Y:S02]  /*27d0*/  ISETP.NE.AND P1, PT, R27, RZ, P1 ;  /* 0x000000ff1b00720c */ /* 0x000fe40000f25270 */
[----:B------:R-:W-:-:S02]  /*27e0*/  SHF.R.U32.HI R28, RZ, R17, R28 ;  /* 0x00000011ff1c7219 */ /* 0x000fc4000001161c */
[----:B------:R-:W-:Y:S02]  /*27f0*/  PLOP3.LUT P0, PT, P0, P1, PT, 0xf8, 0x8f ;  /* 0x00000000008f781c */ /* 0x000fe40000703f70 */
[----:B------:R-:W-:Y:S02]  /*2800*/  SHF.R.U32.HI R25, RZ, 0x1, R28 ;  /* 0x00000001ff197819 */ /* 0x000fe4000001161c */
[----:B------:R-:W-:-:S04]  /*2810*/  SEL R26, RZ, 0x1, !P0 ;  /* 0x00000001ff1a7807 */ /* 0x000fc80004000000 */
[----:B------:R-:W-:-:S04]  /*2820*/  LOP3.LUT R17, R26, 0x1, R25, 0xf8, !PT ;  /* 0x000000011a117812 */ /* 0x000fc800078ef819 */
[----:B------:R-:W-:-:S04]  /*2830*/  LOP3.LUT R28, R17, R28, RZ, 0xc0, !PT ;  /* 0x0000001c111c7212 */ /* 0x000fc800078ec0ff */
[----:B------:R-:W-:-:S04]  /*2840*/  IADD3 R25, PT, PT, R25, R28, RZ ;  /* 0x0000001c19197210 */ /* 0x000fc80007ffe0ff */
[----:B------:R-:W-:Y:S01]  /*2850*/  LOP3.LUT R0, R25, R0, RZ, 0xfc, !PT ;  /* 0x0000000019007212 */ /* 0x000fe200078efcff */
[----:B------:R-:W-:Y:S06]  /*2860*/  BRA `(.L_x_207) ;  /* 0x0000000000107947 */ /* 0x000fec0003800000 */
.L_x_206:
[----:B------:R-:W-:-:S04]  /*2870*/  LOP3.LUT R0, R0, 0x80000000, RZ, 0xc0, !PT ;  /* 0x8000000000007812 */ /* 0x000fc800078ec0ff */
[----:B------:R-:W-:Y:S01]  /*2880*/  LOP3.LUT R0, R0, 0x7f800000, RZ, 0xfc, !PT ;  /* 0x7f80000000007812 */ /* 0x000fe200078efcff */
[----:B------:R-:W-:Y:S06]  /*2890*/  BRA `(.L_x_207) ;  /* 0x0000000000047947 */ /* 0x000fec0003800000 */
.L_x_205:
[----:B------:R-:W-:-:S07]  /*28a0*/  LEA R0, R25, R0, 0x17 ;  /* 0x0000000019007211 */ /* 0x000fce00078eb8ff */
.L_x_207:
[----:B------:R-:W-:Y:S05]  /*28b0*/  BSYNC.RECONVERGENT B4 ;  /* 0x0000000000047941 */ /* 0x000fea0003800200 */
.L_x_204:
[----:B------:R-:W-:Y:S05]  /*28c0*/  BRA `(.L_x_208) ;  /* 0x0000000000207947 */ /* 0x000fea0003800000 */
.L_x_203:
[----:B------:R-:W-:-:S04]  /*28d0*/  LOP3.LUT R28, R28, 0x80000000, R33, 0x48, !PT ;  /* 0x800000001c1c7812 */ /* 0x000fc800078e4821 */
[----:B------:R-:W-:Y:S01]  /*28e0*/  LOP3.LUT R0, R28, 0x7f800000, RZ, 0xfc, !PT ;  /* 0x7f8000001c007812 */ /* 0x000fe200078efcff */
[----:B------:R-:W-:Y:S06]  /*28f0*/  BRA `(.L_x_208) ;  /* 0x0000000000147947 */ /* 0x000fec0003800000 */
.L_x_202:
[----:B------:R-:W-:Y:S01]  /*2900*/  LOP3.LUT R0, R28, 0x80000000, R33, 0x48, !PT ;  /* 0x800000001c007812 */ /* 0x000fe200078e4821 */
[----:B------:R-:W-:Y:S06]  /*2910*/  BRA `(.L_x_208) ;  /* 0x00000000000c7947 */ /* 0x000fec0003800000 */
.L_x_201:
[----:B------:R-:W0:Y:S01]  /*2920*/  MUFU.RSQ R0, -QNAN ;  /* 0xffc0000000007908 */ /* 0x000e220000001400 */
[----:B------:R-:W-:Y:S05]  /*2930*/  BRA `(.L_x_208) ;  /* 0x0000000000047947 */ /* 0x000fea0003800000 */
.L_x_200:
[----:B------:R-:W-:-:S07]  /*2940*/  FADD.FTZ R0, R33, R6 ;  /* 0x0000000621007221 */ /* 0x000fce0000010000 */
.L_x_208:
[----:B------:R-:W-:Y:S05]  /*2950*/  BSYNC.RECONVERGENT B3 ;  /* 0x0000000000037941 */ /* 0x000fea0003800200 */
.L_x_198:
[----:B------:R-:W-:-:S04]  /*2960*/  HFMA2 R25, -RZ, RZ, 0, 0 ;  /* 0x00000000ff197431 */ /* 0x000fc800000001ff */
[----:B0-----:R-:W-:Y:S05]  /*2970*/  RET.REL.NODEC R24 `(_Z24depthwise_input_backwardiiiiiiPKiS0_S0_PKfS2_S2_Pf) ;  /* 0xffffffd418a07950 */ /* 0x001fea0003c3ffff */
.L_x_209:
        /* <DEDUP_REMOVED lines=16> */
.L_x_249:


//--------------------- .text._Z24depthwise_conv3d_forwardiiiiiiPKiS0_S0_PKfS2_Pf --------------------------
	.section	.text._Z24depthwise_conv3d_forwardiiiiiiPKiS0_S0_PKfS2_Pf,"ax",@progbits
	.align	128
        .global         _Z24depthwise_conv3d_forwardiiiiiiPKiS0_S0_PKfS2_Pf
        .type           _Z24depthwise_conv3d_forwardiiiiiiPKiS0_S0_PKfS2_Pf,@function
        .size           _Z24depthwise_conv3d_forwardiiiiiiPKiS0_S0_PKfS2_Pf,(.L_x_250 - _Z24depthwise_conv3d_forwardiiiiiiPKiS0_S0_PKfS2_Pf)
        .other          _Z24depthwise_conv3d_forwardiiiiiiPKiS0_S0_PKfS2_Pf,@"STO_CUDA_ENTRY STV_DEFAULT"
_Z24depthwise_conv3d_forwardiiiiiiPKiS0_S0_PKfS2_Pf:
.text._Z24depthwise_conv3d_forwardiiiiiiPKiS0_S0_PKfS2_Pf:
        /* <DEDUP_REMOVED lines=18> */
[----:B------:R-:W-:Y:S02]  /*0120*/  UIADD3.X UR9, UPT, UPT, URZ, UR9, URZ, UP0, !UPT ;  /* 0x00000009ff097290 */ /* 0x000fe400087fe4ff */
[----:B------:R-:W-:Y:S01]  /*0130*/  UIADD3.X UR7, UPT, UPT, URZ, UR7, URZ, UP1, !UPT ;  /* 0x00000007ff077290 */ /* 0x000fe20008ffe4ff */
[C---:B0-----:R-:W-:Y:S02]  /*0140*/  IMAD R7, R6.reuse, UR5, R7 ;  /* 0x0000000506077c24 */ /* 0x041fe4000f8e0207 */
[----:B----45:R-:W-:-:S09]  /*0150*/  IMAD R6, R6, UR10, RZ ;  /* 0x0000000a06067c24 */ /* 0x030fd2000f8e02ff */
.L_x_232:
[----:B------:R-:W-:Y:S01]  /*0160*/  ISETP.GE.AND P0, PT, R7, R4, PT ;  /* 0x000000040700720c */ /* 0x000fe20003f06270 */
[----:B------:R-:W0:Y:S01]  /*0170*/  LDCU UR10, c[0x0][0x38c] ;  /* 0x00007180ff0a77ac */ /* 0x000e220008000800 */
[----:B------:R-:W-:Y:S11]  /*0180*/  BSSY.RECONVERGENT B0, `(.L_x_210) ;  /* 0x0000130000007945 */ /* 0x000ff60003800200 */
[----:B--2345:R-:W-:Y:S05]  /*0190*/  @P0 BRA `(.L_x_211) ;  /* 0x0000001000b80947 */ /* 0x03cfea0003800000 */
[----:B------:R-:W1:Y:S01]  /*01a0*/  LDC R9, c[0x0][0x388] ;  /* 0x0000e200ff097b82 */ /* 0x000e620000000800 */
[----:B------:R-:W-:Y:S01]  /*01b0*/  MOV R8, R7 ;  /* 0x0000000700087202 */ /* 0x000fe20000000f00 */
[----:B-1----:R-:W-:-:S07]  /*01c0*/  IMAD R9, R9, UR4, RZ ;  /* 0x0000000409097c24 */ /* 0x002fce000f8e02ff */
.L_x_231:
[-C--:B------:R-:W-:Y:S01]  /*01d0*/  IABS R11, R5.reuse ;  /* 0x00000005000b7213 */ /* 0x080fe20000000000 */
[----:B-1234-:R-:W1:Y:S01]  /*01e0*/  LDC R17, c[0x0][0x390] ;  /* 0x0000e400ff117b82 */ /* 0x01ee620000000800 */
[----:B------:R-:W-:Y:S02]  /*01f0*/  IABS R12, R8 ;  /* 0x00000008000c7213 */ /* 0x000fe40000000000 */
[----:B------:R-:W2:Y:S01]  /*0200*/  I2F.RP R0, R11 ;  /* 0x0000000b00007306 */ /* 0x000ea20000209400 */
[----:B------:R-:W-:-:S07]  /*0210*/  IABS R14, R5 ;  /* 0x00000005000e7213 */ /* 0x000fce0000000000 */
[----:B--2---:R-:W2:Y:S02]  /*0220*/  MUFU.RCP R0, R0 ;  /* 0x0000000000007308 */ /* 0x004ea40000001000 */
[----:B--2---:R-:W-:-:S06]  /*0230*/  IADD3 R2, PT, PT, R0, 0xffffffe, RZ ;  /* 0x0ffffffe00027810 */ /* 0x004fcc0007ffe0ff */
[----:B------:R2:W3:Y:S02]  /*0240*/  F2I.FTZ.U32.TRUNC.NTZ R3, R2 ;  /* 0x0000000200037305 */ /* 0x0004e4000021f000 */
[----:B--2---:R-:W-:Y:S01]  /*0250*/  HFMA2 R2, -RZ, RZ, 0, 0 ;  /* 0x00000000ff027431 */ /* 0x004fe200000001ff */
[----:B---3--:R-:W-:-:S05]  /*0260*/  IADD3 R10, PT, PT, RZ, -R3, RZ ;  /* 0x80000003ff0a7210 */ /* 0x008fca0007ffe0ff */
        /* <DEDUP_REMOVED lines=12> */
[----:B------:R-:W-:-:S02]  /*0330*/  ISETP.GE.AND P2, PT, R2, RZ, PT ;  /* 0x000000ff0200720c */ /* 0x000fc40003f46270 */
[----:B------:R-:W2:Y:S05]  /*0340*/  LDC.64 R2, c[0x0][0x3a0] ;  /* 0x0000e800ff027b82 */ /* 0x000eaa0000000a00 */
[----:B------:R-:W-:-:S04]  /*0350*/  @P0 IADD3 R0, PT, PT, R0, 0x1, RZ ;  /* 0x0000000100000810 */ /* 0x000fc80007ffe0ff */
[----:B------:R-:W-:-:S05]  /*0360*/  MOV R10, R0 ;  /* 0x00000000000a7202 */ /* 0x000fca0000000f00 */
[----:B------:R-:W-:Y:S01]  /*0370*/  @!P2 IMAD.MOV R10, RZ, RZ, -R10 ;  /* 0x000000ffff0aa224 */ /* 0x000fe200078e0a0a */
[----:B------:R-:W-:-:S04]  /*0380*/  @!P1 LOP3.LUT R10, RZ, R5, RZ, 0x33, !PT ;  /* 0x00000005ff0a9212 */ /* 0x000fc800078e33ff */
[----:B------:R-:W-:-:S05]  /*0390*/  IADD3 R27, PT, PT, R9, R10, RZ ;  /* 0x0000000a091b7210 */ /* 0x000fca0007ffe0ff */
[----:B--2---:R-:W-:-:S05]  /*03a0*/  IMAD.WIDE R2, R27, 0x4, R2 ;  /* 0x000000041b027825 */ /* 0x004fca00078e0202 */
[----:B------:R2:W3:Y:S01]  /*03b0*/  LDG.E R0, desc[UR12][R2.64] ;  /* 0x0000000c02007981 */ /* 0x0004e2000c1e1900 */
[----:B-1---5:R-:W-:Y:S01]  /*03c0*/  IABS R15, R17 ;  /* 0x00000011000f7213 */ /* 0x022fe20000000000 */
[----:B------:R-:W-:Y:S01]  /*03d0*/  BSSY.RECONVERGENT B1, `(.L_x_212) ;  /* 0x0000107000017945 */ /* 0x000fe20003800200 */
[----:B------:R-:W-:Y:S02]  /*03e0*/  IADD3 R10, PT, PT, -R10, RZ, RZ ;  /* 0x000000ff0a0a7210 */ /* 0x000fe40007ffe1ff */
[----:B------:R-:W1:Y:S03]  /*03f0*/  I2F.RP R11, R15 ;  /* 0x0000000f000b7306 */ /* 0x000e660000209400 */
[----:B------:R-:W-:-:S05]  /*0400*/  IMAD R10, R5, R10, R8 ;  /* 0x0000000a050a7224 */ /* 0x000fca00078e0208 */
[----:B--2---:R-:W-:Y:S01]  /*0410*/  IABS R2, R10 ;  /* 0x0000000a00027213 */ /* 0x004fe20000000000 */
[----:B-1----:R-:W1:Y:S02]  /*0420*/  MUFU.RCP R11, R11 ;  /* 0x0000000b000b7308 */ /* 0x002e640000001000 */
[----:B-1----:R-:W-:-:S06]  /*0430*/  IADD3 R12, PT, PT, R11, 0xffffffe, RZ ;  /* 0x0ffffffe0b0c7810 */ /* 0x002fcc0007ffe0ff */
        /* <DEDUP_REMOVED lines=16> */
[----:B------:R-:W-:Y:S01]  /*0540*/  @!P0 IMAD.MOV R11, RZ, RZ, -R11 ;  /* 0x000000ffff0b8224 */ /* 0x000fe200078e0a0b */
[----:B------:R-:W-:Y:S02]  /*0550*/  @!P2 LOP3.LUT R11, RZ, R17, RZ, 0x33, !PT ;  /* 0x00000011ff0ba212 */ /* 0x000fe400078e33ff */
[----:B---3--:R-:W-:-:S13]  /*0560*/  ISETP.GE.AND P1, PT, R0, 0x1, PT ;  /* 0x000000010000780c */ /* 0x008fda0003f26270 */
[----:B------:R-:W-:Y:S05]  /*0570*/  @!P1 BRA `(.L_x_213) ;  /* 0x0000000c00b09947 */ /* 0x000fea0003800000 */
[----:B------:R-:W1:Y:S01]  /*0580*/  LDC.64 R16, c[0x0][0x3c0] ;  /* 0x0000f000ff107b82 */ /* 0x000e620000000a00 */
[----:B------:R-:W-:Y:S01]  /*0590*/  IMAD R3, R5, R9, R8 ;  /* 0x0000000905037224 */ /* 0x000fe200078e0208 */
[----:B------:R-:W2:Y:S03]  /*05a0*/  LDCU UR5, c[0x0][0x394] ;  /* 0x00007280ff0577ac */ /* 0x000ea60008000800 */
[----:B-1----:R-:W-:-:S05]  /*05b0*/  IMAD.WIDE R16, R3, 0x4, R16 ;  /* 0x0000000403107825 */ /* 0x002fca00078e0210 */
[----:B------:R1:W5:Y:S01]  /*05c0*/  LDG.E R15, desc[UR12][R16.64] ;  /* 0x0000000c100f7981 */ /* 0x000362000c1e1900 */
[C---:B------:R-:W-:Y:S01]  /*05d0*/  ISETP.GE.U32.AND P0, PT, R0.reuse, 0x4, PT ;  /* 0x000000040000780c */ /* 0x040fe20003f06070 */
[----:B--2---:R-:W-:Y:S01]  /*05e0*/  IMAD R27, R27, UR5, RZ ;  /* 0x000000051b1b7c24 */ /* 0x004fe2000f8e02ff */
[----:B------:R-:W-:Y:S01]  /*05f0*/  BSSY.RECONVERGENT B2, `(.L_x_214) ;  /* 0x0000082000027945 */ /* 0x000fe20003800200 */
[----:B------:R-:W-:Y:S02]  /*0600*/  I2FP.F32.U32 R22, R0 ;  /* 0x0000000000167245 */ /* 0x000fe40000201000 */
[----:B------:R-:W-:Y:S02]  /*0610*/  LOP3.LUT R12, R0, 0x3, RZ, 0xc0, !PT ;  /* 0x00000003000c7812 */ /* 0x000fe400078ec0ff */
[----:B------:R-:W-:-:S06]  /*0620*/  MOV R26, RZ ;  /* 0x000000ff001a7202 */ /* 0x000fcc0000000f00 */
[----:B-1----:R-:W-:Y:S05]  /*0630*/  @!P0 BRA `(.L_x_215) ;  /* 0x0000000400f48947 */ /* 0x002fea0003800000 */
[----:B------:R-:W-:Y:S02]  /*0640*/  LOP3.LUT R26, R0, 0x7ffffffc, RZ, 0xc0, !PT ;  /* 0x7ffffffc001a7812 */ /* 0x000fe400078ec0ff */
[----:B------:R-:W-:Y:S02]  /*0650*/  MOV R28, R27 ;  /* 0x0000001b001c7202 */ /* 0x000fe40000000f00 */
[----:B------:R-:W-:-:S07]  /*0660*/  IADD3 R29, PT, PT, -R26, RZ, RZ ;  /* 0x000000ff1a1d7210 */ /* 0x000fce0007ffe1ff */
.L_x_224:
[----:B------:R-:W-:Y:S01]  /*0670*/  MOV R18, UR8 ;  /* 0x0000000800127c02 */ /* 0x000fe20008000f00 */
[----:B------:R-:W-:Y:S01]  /*0680*/  IMAD.U32 R19, RZ, RZ, UR9 ;  /* 0x00000009ff137e24 */ /* 0x000fe2000f8e00ff */
[----:B------:R-:W-:Y:S01]  /*0690*/  MOV R20, UR6 ;  /* 0x0000000600147c02 */ /* 0x000fe20008000f00 */
[----:B-1----:R-:W1:Y:S01]  /*06a0*/  LDC R23, c[0x0][0x384] ;  /* 0x0000e100ff177b82 */ /* 0x002e620000000800 */
[----:B------:R-:W-:Y:S01]  /*06b0*/  MOV R21, UR7 ;  /* 0x0000000700157c02 */ /* 0x000fe20008000f00 */
[----:B------:R-:W-:-:S04]  /*06c0*/  IMAD.WIDE R18, R28, 0x4, R18 ;  /* 0x000000041c127825 */ /* 0x000fc800078e0212 */
[----:B------:R-:W-:Y:S01]  /*06d0*/  IMAD.WIDE R20, R28, 0x4, R20 ;  /* 0x000000041c147825 */ /* 0x000fe200078e0214 */
[----:B------:R-:W1:Y:S01]  /*06e0*/  LDG.E R0, desc[UR12][R18.64+-0x8] ;  /* 0xfffff80c12007981 */ /* 0x000e62000c1e1900 */
[----:B------:R-:W2:Y:S03]  /*06f0*/  LDC.64 R2, c[0x0][0x3b8] ;  /* 0x0000ee00ff027b82 */ /* 0x000ea60000000a00 */
[----:B------:R-:W3:Y:S05]  /*0700*/  LDG.E R13, desc[UR12][R20.64+-0x8] ;  /* 0xfffff80c140d7981 */ /* 0x000eea000c1e1900 */
[----:B------:R-:W4:Y:S01]  /*0710*/  LDC.64 R24, c[0x0][0x3b0] ;  /* 0x0000ec00ff187b82 */ /* 0x000f220000000a00 */
[----:B-1----:R-:W-:-:S02]  /*0720*/  IMAD R0, R23, UR4, R0 ;  /* 0x0000000417007c24 */ /* 0x002fc4000f8e0200 */
[----:B---3--:R-:W-:Y:S02]  /*0730*/  IMAD R23, R5, R13, R10 ;  /* 0x0000000d05177224 */ /* 0x008fe400078e020a */
[----:B0-----:R-:W-:Y:S02]  /*0740*/  IMAD R13, R0, UR10, R11 ;  /* 0x0000000a000d7c24 */ /* 0x001fe4000f8e020b */
[----:B--2---:R-:W-:-:S04]  /*0750*/  IMAD.WIDE R2, R23, 0x4, R2 ;  /* 0x0000000417027825 */ /* 0x004fc800078e0202 */
[----:B----4-:R-:W-:Y:S02]  /*0760*/  IMAD.WIDE R24, R13, 0x4, R24 ;  /* 0x000000040d187825 */ /* 0x010fe400078e0218 */
[----:B------:R-:W2:Y:S04]  /*0770*/  LDG.E R3, desc[UR12][R2.64] ;  /* 0x0000000c02037981 */ /* 0x000ea8000c1e1900 */
[----:B------:R-:W2:Y:S01]  /*0780*/  LDG.E R24, desc[UR12][R24.64] ;  /* 0x0000000c18187981 */ /* 0x000ea2000c1e1900 */
[----:B------:R-:W0:Y:S01]  /*0790*/  MUFU.RCP R13, R22 ;  /* 0x00000016000d7308 */ /* 0x000e220000001000 */
[----:B------:R-:W-:Y:S01]  /*07a0*/  IADD3 R29, PT, PT, R29, 0x4, RZ ;  /* 0x000000041d1d7810 */ /* 0x000fe20007ffe0ff */
[----:B------:R-:W-:Y:S03]  /*07b0*/  BSSY.RECONVERGENT B3, `(.L_x_216) ;  /* 0x000000d000037945 */ /* 0x000fe60003800200 */
        /* <DEDUP_REMOVED lines=9> */
[----:B------:R-:W-:Y:S02]  /*0850*/  MOV R0, R22 ;  /* 0x0000001600007202 */ /* 0x000fe40000000f00 */
[----:B------:R-:W-:-:S07]  /*0860*/  MOV R2, 0x880 ;  /* 0x0000088000027802 */ /* 0x000fce0000000f00 */
[----:B-----5:R-:W-:Y:S05]  /*0870*/  CALL.REL.NOINC `($__internal_5_$__cuda_sm3x_div_rn_noftz_f32_slowpath) ;  /* 0x0000000c001c7944 */ /* 0x020fea0003c00000 */
.L_x_217:
[----:B------:R-:W-:Y:S05]  /*0880*/  BSYNC.RECONVERGENT B3 ;  /* 0x0000000000037941 */ /* 0x000fea0003800200 */
.L_x_216:
[----:B-----5:R-:W-:Y:S01]  /*0890*/  FADD R15, R0, R15 ;  /* 0x0000000f000f7221 */ /* 0x020fe20000000000 */
[----:B------:R-:W0:Y:S04]  /*08a0*/  LDC R23, c[0x0][0x384] ;  /* 0x0000e100ff177b82 */ /* 0x000e280000000800 */
[----:B------:R1:W-:Y:S04]  /*08b0*/  STG.E desc[UR12][R16.64], R15 ;  /* 0x0000000f10007986 */ /* 0x0003e8000c10190c */
[----:B------:R-:W0:Y:S01]  /*08c0*/  LDG.E R0, desc[UR12][R18.64+-0x4] ;  /* 0xfffffc0c12007981 */ /* 0x000e22000c1e1900 */
[----:B------:R-:W2:Y:S03]  /*08d0*/  LDC.64 R2, c[0x0][0x3b8] ;  /* 0x0000ee00ff027b82 */ /* 0x000ea60000000a00 */
[----:B------:R-:W3:Y:S05]  /*08e0*/  LDG.E R13, desc[UR12][R20.64+-0x4] ;  /* 0xfffffc0c140d7981 */ /* 0x000eea000c1e1900 */
[----:B------:R-:W4:Y:S01]  /*08f0*/  LDC.64 R24, c[0x0][0x3b0] ;  /* 0x0000ec00ff187b82 */ /* 0x000f220000000a00 */
[----:B0-----:R-:W-:-:S02]  /*0900*/  IMAD R0, R23, UR4, R0 ;  /* 0x0000000417007c24 */ /* 0x001fc4000f8e0200 */
[----:B---3--:R-:W-:Y:S02]  /*0910*/  IMAD R23, R5, R13, R10 ;  /* 0x0000000d05177224 */ /* 0x008fe400078e020a */
[----:B------:R-:W-:Y:S02]  /*0920*/  IMAD R13, R0, UR10, R11 ;  /* 0x0000000a000d7c24 */ /* 0x000fe4000f8e020b */
[----:B--2---:R-:W-:-:S04]  /*0930*/  IMAD.WIDE R2, R23, 0x4, R2 ;  /* 0x0000000417027825 */ /* 0x004fc800078e0202 */
[----:B----4-:R-:W-:Y:S02]  /*0940*/  IMAD.WIDE R24, R13, 0x4, R24 ;  /* 0x000000040d187825 */ /* 0x010fe400078e0218 */
[----:B------:R-:W2:Y:S04]  /*0950*/  LDG.E R3, desc[UR12][R2.64] ;  /* 0x0000000c02037981 */ /* 0x000ea8000c1e1900 */
[----:B------:R-:W2:Y:S01]  /*0960*/  LDG.E R24, desc[UR12][R24.64] ;  /* 0x0000000c18187981 */ /* 0x000ea2000c1e1900 */
[----:B------:R-:W0:Y:S01]  /*0970*/  MUFU.RCP R13, R22 ;  /* 0x00000016000d7308 */ /* 0x000e220000001000 */
[----:B------:R-:W-:Y:S01]  /*0980*/  BSSY.RECONVERGENT B3, `(.L_x_218) ;  /* 0x000000c000037945 */ /* 0x000fe20003800200 */
[----:B0-----:R-:W-:-:S04]  /*0990*/  FFMA R0, -R22, R13, 1 ;  /* 0x3f80000016007423 */ /* 0x001fc8000000010d */
[----:B------:R-:W-:Y:S01]  /*09a0*/  FFMA R0, R13, R0, R13 ;  /* 0x000000000d007223 */ /* 0x000fe2000000000d */
[----:B--2---:R-:W-:-:S04]  /*09b0*/  FMUL R3, R24, R3 ;  /* 0x0000000318037220 */ /* 0x004fc80000400000 */
[----:B------:R-:W0:Y:S01]  /*09c0*/  FCHK P0, R3, R22 ;  /* 0x0000001603007302 */ /* 0x000e220000000000 */
[----:B------:R-:W-:-:S04]  /*09d0*/  FFMA R13, R0, R3, RZ ;  /* 0x00000003000d7223 */ /* 0x000fc800000000ff */
[----:B------:R-:W-:-:S04]  /*09e0*/  FFMA R14, -R22, R13, R3 ;  /* 0x0000000d160e7223 */ /* 0x000fc80000000103 */
[----:B------:R-:W-:Y:S01]  /*09f0*/  FFMA R0, R0, R14, R13 ;  /* 0x0000000e00007223 */ /* 0x000fe2000000000d */
[----:B01----:R-:W-:Y:S06]  /*0a00*/  @!P0 BRA `(.L_x_219) ;  /* 0x00000000000c8947 */ /* 0x003fec0003800000 */
[----:B------:R-:W-:Y:S02]  /*0a10*/  MOV R0, R22 ;  /* 0x0000001600007202 */ /* 0x000fe40000000f00 */
[----:B------:R-:W-:-:S07]  /*0a20*/  MOV R2, 0xa40 ;  /* 0x00000a4000027802 */ /* 0x000fce0000000f00 */
[----:B------:R-:W-:Y:S05]  /*0a30*/  CALL.REL.NOINC `($__internal_5_$__cuda_sm3x_div_rn_noftz_f32_slowpath) ;  /* 0x0000000800ac7944 */ /* 0x000fea0003c00000 */
.L_x_219:
[----:B------:R-:W-:Y:S05]  /*0a40*/  BSYNC.RECONVERGENT B3 ;  /* 0x0000000000037941 */ /* 0x000fea0003800200 */
.L_x_218:
[----:B------:R-:W-:Y:S01]  /*0a50*/  FADD R15, R15, R0 ;  /* 0x000000000f0f7221 */ /* 0x000fe20000000000 */
        /* <DEDUP_REMOVED lines=23> */
[----:B------:R-:W-:Y:S01]  /*0bd0*/  IMAD.MOV.U32 R0, RZ, RZ, R22 ;  /* 0x000000ffff007224 */ /* 0x000fe200078e0016 */
[----:B------:R-:W-:-:S07]  /*0be0*/  MOV R2, 0xc00 ;  /* 0x00000c0000027802 */ /* 0x000fce0000000f00 */
[----:B------:R-:W-:Y:S05]  /*0bf0*/  CALL.REL.NOINC `($__internal_5_$__cuda_sm3x_div_rn_noftz_f32_slowpath) ;  /* 0x00000008003c7944 */ /* 0x000fea0003c00000 */
.L_x_221:
[----:B------:R-:W-:Y:S05]  /*0c00*/  BSYNC.RECONVERGENT B3 ;  /* 0x0000000000037941 */ /* 0x000fea0003800200 */
.L_x_220:
        /* <DEDUP_REMOVED lines=27> */
.L_x_223:
[----:B------:R-:W-:Y:S05]  /*0dc0*/  BSYNC.RECONVERGENT B3 ;  /* 0x0000000000037941 */ /* 0x000fea0003800200 */
.L_x_222:
[----:B------:R-:W-:Y:S01]  /*0dd0*/  FADD R15, R15, R0 ;  /* 0x000000000f0f7221 */ /* 0x000fe20000000000 */
[----:B------:R-:W-:-:S04]  /*0de0*/  IADD3 R28, PT, PT, R28, 0x4, RZ ;  /* 0x000000041c1c7810 */ /* 0x000fc80007ffe0ff */
[----:B------:R1:W-:Y:S01]  /*0df0*/  STG.E desc[UR12][R16.64], R15 ;  /* 0x0000000f10007986 */ /* 0x0003e2000c10190c */
[----:B------:R-:W-:Y:S05]  /*0e00*/  @P2 BRA `(.L_x_224) ;  /* 0xfffffff800182947 */ /* 0x000fea000383ffff */
.L_x_215:
[----:B0-----:R-:W-:Y:S05]  /*0e10*/  BSYNC.RECONVERGENT B2 ;  /* 0x0000000000027941 */ /* 0x001fea0003800200 */
.L_x_214:
[----:B------:R-:W-:-:S13]  /*0e20*/  ISETP.NE.AND P0, PT, R12, RZ, PT ;  /* 0x000000ff0c00720c */ /* 0x000fda0003f05270 */
[----:B------:R-:W-:Y:S05]  /*0e30*/  @!P0 BRA `(.L_x_213) ;  /* 0x0000000400808947 */ /* 0x000fea0003800000 */
[----:B------:R-:W0:Y:S01]  /*0e40*/  LDC.64 R20, c[0x0][0x398] ;  /* 0x0000e600ff147b82 */ /* 0x000e220000000a00 */
[----:B------:R-:W-:Y:S01]  /*0e50*/  IADD3 R27, PT, PT, R27, R26, RZ ;  /* 0x0000001a1b1b7210 */ /* 0x000fe20007ffe0ff */
[----:B------:R-:W2:Y:S06]  /*0e60*/  LDCU UR5, c[0x0][0x38c] ;  /* 0x00007180ff0577ac */ /* 0x000eac0008000800 */
[----:B------:R-:W3:Y:S08]  /*0e70*/  LDC.64 R18, c[0x0][0x3a8] ;  /* 0x0000ea00ff127b82 */ /* 0x000ef00000000a00 */
[----:B------:R-:W4:Y:S01]  /*0e80*/  LDC R23, c[0x0][0x384] ;  /* 0x0000e100ff177b82 */ /* 0x000f220000000800 */
[----:B0-----:R-:W-:-:S07]  /*0e90*/  IMAD.WIDE R20, R27, 0x4, R20 ;  /* 0x000000041b147825 */ /* 0x001fce00078e0214 */
[----:B------:R-:W0:Y:S01]  /*0ea0*/  LDC.64 R24, c[0x0][0x3b8] ;  /* 0x0000ee00ff187b82 */ /* 0x000e220000000a00 */
[----:B------:R-:W4:Y:S01]  /*0eb0*/  LDG.E R0, desc[UR12][R20.64] ;  /* 0x0000000c14007981 */ /* 0x000f22000c1e1900 */
[----:B---3--:R-:W-:-:S06]  /*0ec0*/  IMAD.WIDE R18, R27, 0x4, R18 ;  /* 0x000000041b127825 */ /* 0x008fcc00078e0212 */
[----:B------:R-:W3:Y:S01]  /*0ed0*/  LDC.64 R2, c[0x0][0x3b0] ;  /* 0x0000ec00ff027b82 */ /* 0x000ee20000000a00 */
[----:B------:R-:W2:Y:S01]  /*0ee0*/  LDG.E R13, desc[UR12][R18.64] ;  /* 0x0000000c120d7981 */ /* 0x000ea2000c1e1900 */
[----:B----4-:R-:W-:Y:S02]  /*0ef0*/  IMAD R0, R23, UR4, R0 ;  /* 0x0000000417007c24 */ /* 0x010fe4000f8e0200 */
[----:B--2---:R-:W-:Y:S02]  /*0f00*/  IMAD R23, R5, R13, R10 ;  /* 0x0000000d05177224 */ /* 0x004fe400078e020a */
[----:B------:R-:W-:Y:S02]  /*0f10*/  IMAD R13, R0, UR5, R11 ;  /* 0x00000005000d7c24 */ /* 0x000fe4000f8e020b */
[----:B0-----:R-:W-:-:S04]  /*0f20*/  IMAD.WIDE R24, R23, 0x4, R24 ;  /* 0x0000000417187825 */ /* 0x001fc800078e0218 */
[----:B---3--:R-:W-:Y:S02]  /*0f30*/  IMAD.WIDE R2, R13, 0x4, R2 ;  /* 0x000000040d027825 */ /* 0x008fe400078e0202 */
        /* <DEDUP_REMOVED lines=14> */
[----:B-1---5:R-:W-:Y:S05]  /*1020*/  CALL.REL.NOINC `($__internal_5_$__cuda_sm3x_div_rn_noftz_f32_slowpath) ;  /* 0x0000000400307944 */ /* 0x022fea0003c00000 */
.L_x_226:
[----:B------:R-:W-:Y:S05]  /*1030*/  BSYNC.RECONVERGENT B2 ;  /* 0x0000000000027941 */ /* 0x000fea0003800200 */
.L_x_225:
[----:B-1---5:R-:W-:Y:S01]  /*1040*/  FADD R15, R0, R15 ;  /* 0x0000000f000f7221 */ /* 0x022fe20000000000 */
[----:B------:R-:W-:-:S04]  /*1050*/  ISETP.NE.AND P0, PT, R12, 0x1, PT ;  /* 0x000000010c00780c */ /* 0x000fc80003f05270 */
[----:B------:R2:W-:Y:S09]  /*1060*/  STG.E desc[UR12][R16.64], R15 ;  /* 0x0000000f10007986 */ /* 0x0005f2000c10190c */
[----:B------:R-:W-:Y:S05]  /*1070*/  @!P0 BRA `(.L_x_213) ;  /* 0x0000000000f08947 */ /* 0x000fea0003800000 */
[----:B------:R-:W3:Y:S01]  /*1080*/  LDG.E R0, desc[UR12][R20.64+0x4] ;  /* 0x0000040c14007981 */ /* 0x000ee2000c1e1900 */
[----:B------:R-:W3:Y:S01]  /*1090*/  LDC R23, c[0x0][0x384] ;  /* 0x0000e100ff177b82 */ /* 0x000ee20000000800 */
[----:B------:R-:W0:Y:S02]  /*10a0*/  LDCU UR5, c[0x0][0x38c] ;  /* 0x00007180ff0577ac */ /* 0x000e240008000800 */
[----:B------:R-:W4:Y:S05]  /*10b0*/  LDG.E R13, desc[UR12][R18.64+0x4] ;  /* 0x0000040c120d7981 */ /* 0x000f2a000c1e1900 */
[----:B------:R-:W1:Y:S08]  /*10c0*/  LDC.64 R24, c[0x0][0x3b8] ;  /* 0x0000ee00ff187b82 */ /* 0x000e700000000a00 */
[----:B------:R-:W5:Y:S01]  /*10d0*/  LDC.64 R2, c[0x0][0x3b0] ;  /* 0x0000ec00ff027b82 */ /* 0x000f620000000a00 */
[----:B---3--:R-:W-:-:S02]  /*10e0*/  IMAD R0, R23, UR4, R0 ;  /* 0x0000000417007c24 */ /* 0x008fc4000f8e0200 */
[----:B----4-:R-:W-:Y:S02]  /*10f0*/  IMAD R23, R5, R13, R10 ;  /* 0x0000000d05177224 */ /* 0x010fe400078e020a */
[----:B0-----:R-:W-:Y:S02]  /*1100*/  IMAD R13, R0, UR5, R11 ;  /* 0x00000005000d7c24 */ /* 0x001fe4000f8e020b */
[----:B-1----:R-:W-:-:S04]  /*1110*/  IMAD.WIDE R24, R23, 0x4, R24 ;  /* 0x0000000417187825 */ /* 0x002fc800078e0218 */
[----:B-----5:R-:W-:Y:S02]  /*1120*/  IMAD.WIDE R2, R13, 0x4, R2 ;  /* 0x000000040d027825 */ /* 0x020fe400078e0202 */
[----:B------:R-:W3:Y:S04]  /*1130*/  LDG.E R25, desc[UR12][R24.64] ;  /* 0x0000000c18197981 */ /* 0x000ee8000c1e1900 */
[----:B------:R-:W3:Y:S01]  /*1140*/  LDG.E R2, desc[UR12][R2.64] ;  /* 0x0000000c02027981 */ /* 0x000ee2000c1e1900 */
[----:B------:R-:W0:Y:S01]  /*1150*/  MUFU.RCP R13, R22 ;  /* 0x00000016000d7308 */ /* 0x000e220000001000 */
[----:B------:R-:W-:Y:S01]  /*1160*/  BSSY.RECONVERGENT B2, `(.L_x_227) ;  /* 0x000000c000027945 */ /* 0x000fe20003800200 */
[----:B0-----:R-:W-:-:S04]  /*1170*/  FFMA R0, -R22, R13, 1 ;  /* 0x3f80000016007423 */ /* 0x001fc8000000010d */
[----:B------:R-:W-:Y:S01]  /*1180*/  FFMA R0, R13, R0, R13 ;  /* 0x000000000d007223 */ /* 0x000fe2000000000d */
[----:B---3--:R-:W-:-:S04]  /*1190*/  FMUL R3, R2, R25 ;  /* 0x0000001902037220 */ /* 0x008fc80000400000 */
[----:B------:R-:W0:Y:S01]  /*11a0*/  FCHK P0, R3, R22 ;  /* 0x0000001603007302 */ /* 0x000e220000000000 */
[----:B------:R-:W-:-:S04]  /*11b0*/  FFMA R13, R0, R3, RZ ;  /* 0x00000003000d7223 */ /* 0x000fc800000000ff */
[----:B------:R-:W-:-:S04]  /*11c0*/  FFMA R14, -R22, R13, R3 ;  /* 0x0000000d160e7223 */ /* 0x000fc80000000103 */
[----:B------:R-:W-:Y:S01]  /*11d0*/  FFMA R0, R0, R14, R13 ;  /* 0x0000000e00007223 */ /* 0x000fe2000000000d */
[----:B0-----:R-:W-:Y:S06]  /*11e0*/  @!P0 BRA `(.L_x_228) ;  /* 0x00000000000c8947 */ /* 0x001fec0003800000 */
[----:B------:R-:W-:Y:S02]  /*11f0*/  MOV R0, R22 ;  /* 0x0000001600007202 */ /* 0x000fe40000000f00 */
[----:B------:R-:W-:-:S07]  /*1200*/  MOV R2, 0x1220 ;  /* 0x0000122000027802 */ /* 0x000fce0000000f00 */
[----:B--2---:R-:W-:Y:S05]  /*1210*/  CALL.REL.NOINC `($__internal_5_$__cuda_sm3x_div_rn_noftz_f32_slowpath) ;  /* 0x0000000000b47944 */ /* 0x004fea0003c00000 */
.L_x_228:
[----:B------:R-:W-:Y:S05]  /*1220*/  BSYNC.RECONVERGENT B2 ;  /* 0x0000000000027941 */ /* 0x000fea0003800200 */
.L_x_227:
[----:B--2---:R-:W-:Y:S01]  /*1230*/  FADD R15, R15, R0 ;  /* 0x000000000f0f7221 */ /* 0x004fe20000000000 */
[----:B------:R-:W-:-:S04]  /*1240*/  ISETP.NE.AND P0, PT, R12, 0x2, PT ;  /* 0x000000020c00780c */ /* 0x000fc80003f05270 */
[----:B------:R3:W-:Y:S09]  /*1250*/  STG.E desc[UR12][R16.64], R15 ;  /* 0x0000000f10007986 */ /* 0x0007f2000c10190c */
[----:B------:R-:W-:Y:S05]  /*1260*/  @!P0 BRA `(.L_x_213) ;  /* 0x0000000000748947 */ /* 0x000fea0003800000 */
[----:B------:R-:W2:Y:S01]  /*1270*/  LDG.E R20, desc[UR12][R20.64+0x8] ;  /* 0x0000080c14147981 */ /* 0x000ea2000c1e1900 */
[----:B------:R-:W2:Y:S01]  /*1280*/  LDC R23, c[0x0][0x384] ;  /* 0x0000e100ff177b82 */ /* 0x000ea20000000800 */
[----:B------:R-:W0:Y:S02]  /*1290*/  LDCU UR5, c[0x0][0x38c] ;  /* 0x00007180ff0577ac */ /* 0x000e240008000800 */
[----:B------:R-:W4:Y:S05]  /*12a0*/  LDG.E R18, desc[UR12][R18.64+0x8] ;  /* 0x0000080c12127981 */ /* 0x000f2a000c1e1900 */
[----:B------:R-:W1:Y:S08]  /*12b0*/  LDC.64 R12, c[0x0][0x3b8] ;  /* 0x0000ee00ff0c7b82 */ /* 0x000e700000000a00 */
[----:B------:R-:W5:Y:S01]  /*12c0*/  LDC.64 R2, c[0x0][0x3b0] ;  /* 0x0000ec00ff027b82 */ /* 0x000f620000000a00 */
[----:B--2---:R-:W-:-:S02]  /*12d0*/  IMAD R0, R23, UR4, R20 ;  /* 0x0000000417007c24 */ /* 0x004fc4000f8e0214 */
[----:B----4-:R-:W-:Y:S02]  /*12e0*/  IMAD R23, R5, R18, R10 ;  /* 0x0000001205177224 */ /* 0x010fe400078e020a */
[----:B0-----:R-:W-:Y:S02]  /*12f0*/  IMAD R11, R0, UR5, R11 ;  /* 0x00000005000b7c24 */ /* 0x001fe4000f8e020b */
[----:B-1----:R-:W-:-:S04]  /*1300*/  IMAD.WIDE R12, R23, 0x4, R12 ;  /* 0x00000004170c7825 */ /* 0x002fc800078e020c */
[----:B-----5:R-:W-:Y:S02]  /*1310*/  IMAD.WIDE R2, R11, 0x4, R2 ;  /* 0x000000040b027825 */ /* 0x020fe400078e0202 */
        /* <DEDUP_REMOVED lines=12> */
[----:B------:R-:W-:Y:S01]  /*13e0*/  IMAD.MOV.U32 R0, RZ, RZ, R22 ;  /* 0x000000ffff007224 */ /* 0x000fe200078e0016 */
[----:B------:R-:W-:-:S07]  /*13f0*/  MOV R2, 0x1410 ;  /* 0x0000141000027802 */ /* 0x000fce0000000f00 */
[----:B---3--:R-:W-:Y:S05]  /*1400*/  CALL.REL.NOINC `($__internal_5_$__cuda_sm3x_div_rn_noftz_f32_slowpath) ;  /* 0x0000000000387944 */ /* 0x008fea0003c00000 */
.L_x_230:
[----:B------:R-:W-:Y:S05]  /*1410*/  BSYNC.RECONVERGENT B2 ;  /* 0x0000000000027941 */ /* 0x000fea0003800200 */
.L_x_229:
[----:B---3--:R-:W-:-:S05]  /*1420*/  FADD R15, R15, R0 ;  /* 0x000000000f0f7221 */ /* 0x008fca0000000000 */
[----:B------:R4:W-:Y:S02]  /*1430*/  STG.E desc[UR12][R16.64], R15 ;  /* 0x0000000f10007986 */ /* 0x0009e4000c10190c */
.L_x_213:
[----:B0-----:R-:W-:Y:S05]  /*1440*/  BSYNC.RECONVERGENT B1 ;  /* 0x0000000000017941 */ /* 0x001fea0003800200 */
.L_x_212:
[----:B------:R-:W-:-:S04]  /*1450*/  IADD3 R8, PT, PT, R6, R8, RZ ;  /* 0x0000000806087210 */ /* 0x000fc80007ffe0ff */
[----:B------:R-:W-:-:S13]  /*1460*/  ISETP.GE.AND P0, PT, R8, R4, PT ;  /* 0x000000040800720c */ /* 0x000fda0003f06270 */
[----:B------:R-:W-:Y:S05]  /*1470*/  @!P0 BRA `(.L_x_231) ;  /* 0xffffffec00548947 */ /* 0x000fea000383ffff */
.L_x_211:
[----:B0-----:R-:W-:Y:S05]  /*1480*/  BSYNC.RECONVERGENT B0 ;  /* 0x0000000000007941 */ /* 0x001fea0003800200 */
.L_x_210:
[----:B------:R-:W0:Y:S01]  /*1490*/  LDCU UR5, c[0x0][0x370] ;  /* 0x00006e00ff0577ac */ /* 0x000e220008000800 */
[----:B------:R-:W1:Y:S01]  /*14a0*/  LDCU UR10, c[0x0][0x380] ;  /* 0x00007000ff0a77ac */ /* 0x000e620008000800 */
[----:B0-----:R-:W-:-:S04]  /*14b0*/  UIADD3 UR4, UPT, UPT, UR5, UR4, URZ ;  /* 0x0000000405047290 */ /* 0x001fc8000fffe0ff */
[----:B-1----:R-:W-:-:S09]  /*14c0*/  UISETP.GE.AND UP0, UPT, UR4, UR10, UPT ;  /* 0x0000000a0400728c */ /* 0x002fd2000bf06270 */
[----:B------:R-:W-:Y:S05]  /*14d0*/  BRA.U !UP0, `(.L_x_232) ;  /* 0xffffffed08207547 */ /* 0x000fea000b83ffff */
[----:B------:R-:W-:Y:S05]  /*14e0*/  EXIT ;  /* 0x000000000000794d */ /* 0x000fea0003800000 */
        .weak           $__internal_5_$__cuda_sm3x_div_rn_noftz_f32_slowpath
        .type           $__internal_5_$__cuda_sm3x_div_rn_noftz_f32_slowpath,@function
        .size           $__internal_5_$__cuda_sm3x_div_rn_noftz_f32_slowpath,(.L_x_250 - $__internal_5_$__cuda_sm3x_div_rn_noftz_f32_slowpath)
$__internal_5_$__cuda_sm3x_div_rn_noftz_f32_slowpath:
[----:B------:R-:W-:Y:S01]  /*14f0*/  SHF.R.U32.HI R13, RZ, 0x17, R0 ;  /* 0x00000017ff0d7819 */ /* 0x000fe20000011600 */
[----:B------:R-:W-:Y:S01]  /*1500*/  BSSY.RECONVERGENT B4, `(.L_x_233) ;  /* 0x0000062000047945 */ /* 0x000fe20003800200 */
[----:B------:R-:W-:Y:S02]  /*1510*/  SHF.R.U32.HI R23, RZ, 0x17, R3 ;  /* 0x00000017ff177819 */ /* 0x000fe40000011603 */
        /* <DEDUP_REMOVED lines=31> */
.L_x_234:
[----:B------:R-:W-:Y:S01]  /*1710*/  LEA R25, R13, 0xc0800000, 0x17 ;  /* 0xc08000000d197811 */ /* 0x000fe200078eb8ff */
[----:B------:R-:W-:Y:S01]  /*1720*/  BSSY.RECONVERGENT B5, `(.L_x_239) ;  /* 0x0000036000057945 */ /* 0x000fe20003800200 */
[----:B------:R-:W-:Y:S02]  /*1730*/  IADD3 R30, PT, PT, R23, -0x7f, RZ ;  /* 0xffffff81171e7810 */ /* 0x000fe40007ffe0ff */
[----:B------:R-:W-:Y:S02]  /*1740*/  IADD3 R31, PT, PT, -R25, R0, RZ ;  /* 0x00000000191f7210 */ /* 0x000fe40007ffe1ff */
[C---:B------:R-:W-:Y:S01]  /*1750*/  IADD3 R13, PT, PT, R30.reuse, 0x7f, -R13 ;  /* 0x0000007f1e0d7810 */ /* 0x040fe20007ffe80d */
[----:B------:R-:W-:Y:S01]  /*1760*/  IMAD R0, R30, -0x800000, R3 ;  /* 0xff8000001e007824 */ /* 0x000fe200078e0203 */
[----:B------:R-:W0:Y:S01]  /*1770*/  MUFU.RCP R24, R31 ;  /* 0x0000001f00187308 */ /* 0x000e220000001000 */
[----:B------:R-:W-:Y:S01]  /*1780*/  FADD.FTZ R25, -R31, -RZ ;  /* 0x800000ff1f197221 */ /* 0x000fe20000010100 */
[----:B------:R-:W-:-:S03]  /*1790*/  IADD3 R13, PT, PT, R13, R14, RZ ;  /* 0x0000000e0d0d7210 */ /* 0x000fc60007ffe0ff */
        /* <DEDUP_REMOVED lines=9> */
[----:B------:R-:W-:-:S05]  /*1830*/  IADD3 R3, PT, PT, R14, R13, RZ ;  /* 0x0000000d0e037210 */ /* 0x000fca0007ffe0ff */
        /* <DEDUP_REMOVED lines=32> */
.L_x_241:
[----:B------:R-:W-:-:S04]  /*1a40*/  LOP3.LUT R0, R0, 0x80000000, RZ, 0xc0, !PT ;  /* 0x8000000000007812 */ /* 0x000fc800078ec0ff */
[----:B------:R-:W-:Y:S01]  /*1a50*/  LOP3.LUT R0, R0, 0x7f800000, RZ, 0xfc, !PT ;  /* 0x7f80000000007812 */ /* 0x000fe200078efcff */
[----:B------:R-:W-:Y:S06]  /*1a60*/  BRA `(.L_x_242) ;  /* 0x0000000000047947 */ /* 0x000fec0003800000 */
.L_x_240:
[----:B------:R-:W-:-:S07]  /*1a70*/  LEA R0, R13, R0, 0x17 ;  /* 0x000000000d007211 */ /* 0x000fce00078eb8ff */
.L_x_242:
[----:B------:R-:W-:Y:S05]  /*1a80*/  BSYNC.RECONVERGENT B5 ;  /* 0x0000000000057941 */ /* 0x000fea0003800200 */
.L_x_239:
[----:B------:R-:W-:Y:S05]  /*1a90*/  BRA `(.L_x_243) ;  /* 0x0000000000207947 */ /* 0x000fea0003800000 */
.L_x_238:
[----:B------:R-:W-:-:S04]  /*1aa0*/  LOP3.LUT R0, R0, 0x80000000, R3, 0x48, !PT ;  /* 0x8000000000007812 */ /* 0x000fc800078e4803 */
[----:B------:R-:W-:Y:S01]  /*1ab0*/  LOP3.LUT R0, R0, 0x7f800000, RZ, 0xfc, !PT ;  /* 0x7f80000000007812 */ /* 0x000fe200078efcff */
[----:B------:R-:W-:Y:S06]  /*1ac0*/  BRA `(.L_x_243) ;  /* 0x0000000000147947 */ /* 0x000fec0003800000 */
.L_x_237:
[----:B------:R-:W-:Y:S01]  /*1ad0*/  LOP3.LUT R0, R0, 0x80000000, R3, 0x48, !PT ;  /* 0x8000000000007812 */ /* 0x000fe200078e4803 */
[----:B------:R-:W-:Y:S06]  /*1ae0*/  BRA `(.L_x_243) ;  /* 0x00000000000c7947 */ /* 0x000fec0003800000 */
.L_x_236:
[----:B------:R-:W0:Y:S01]  /*1af0*/  MUFU.RSQ R0, -QNAN ;  /* 0xffc0000000007908 */ /* 0x000e220000001400 */
[----:B------:R-:W-:Y:S05]  /*1b00*/  BRA `(.L_x_243) ;  /* 0x0000000000047947 */ /* 0x000fea0003800000 */
.L_x_235:
[----:B------:R-:W-:-:S07]  /*1b10*/  FADD.FTZ R0, R3, R0 ;  /* 0x0000000003007221 */ /* 0x000fce0000010000 */
.L_x_243:
[----:B------:R-:W-:Y:S05]  /*1b20*/  BSYNC.RECONVERGENT B4 ;  /* 0x0000000000047941 */ /* 0x000fea0003800200 */
.L_x_233:
[----:B------:R-:W-:-:S04]  /*1b30*/  HFMA2 R3, -RZ, RZ, 0, 0 ;  /* 0x00000000ff037431 */ /* 0x000fc800000001ff */
[----:B0-----:R-:W-:Y:S05]  /*1b40*/  RET.REL.NODEC R2 `(_Z24depthwise_conv3d_forwardiiiiiiPKiS0_S0_PKfS2_Pf) ;  /* 0xffffffe4022c7950 */ /* 0x001fea0003c3ffff */
.L_x_244:
        /* <DEDUP_REMOVED lines=11> */
.L_x_250:


//--------------------- .nv.shared._Z31fuzzy_depthwise_filter_backwardiiiiiiPKiS0_S0_PKfS2_S2_Pfii --------------------------
	.section	.nv.shared._Z31fuzzy_depthwise_filter_backwardiiiiiiPKiS0_S0_PKfS2_S2_Pfii,"aw",@nobits
	.sectionflags	@""
	.align	16
	.zero		1024


//--------------------- .nv.shared.reserved.0     --------------------------
	.section	.nv.shared.reserved.0,"aw",@nobits
	.weak		__nv_reservedSMEM_offset_0_alias
	.size		__nv_reservedSMEM_offset_0_alias, 0, 64
	.other		__nv_reservedSMEM_offset_0_alias,@"STO_CUDA_RESERVED_SHARED STV_DEFAULT"
__nv_reservedSMEM_offset_0_alias:
	.zero		0
	.zero		64


//--------------------- .nv.shared._Z30fuzzy_depthwise_input_backwardiiiiiiPKiS0_S0_PKfS2_S2_S2_Pf --------------------------
	.section	.nv.shared._Z30fuzzy_depthwise_input_backwardiiiiiiPKiS0_S0_PKfS2_S2_S2_Pf,"aw",@nobits
	.sectionflags	@""
	.align	16
	.zero		1024


//--------------------- .nv.shared._Z30fuzzy_depthwise_conv3d_forwardiiiiiiPKiS0_S0_PKfS2_S2_Pf --------------------------
	.section	.nv.shared._Z30fuzzy_depthwise_conv3d_forwardiiiiiiPKiS0_S0_PKfS2_S2_Pf,"aw",@nobits
	.sectionflags	@""
	.align	16
	.zero		1024


//--------------------- .nv.shared._Z25depthwise_filter_backwardiiiiiiPKiS0_S0_PKfS2_Pfii --------------------------
	.section	.nv.shared._Z25depthwise_filter_backwardiiiiiiPKiS0_S0_PKfS2_Pfii,"aw",@nobits
	.sectionflags	@""
	.align	16
	.zero		1024


//--------------------- .nv.shared._Z24depthwise_input_backwardiiiiiiPKiS0_S0_PKfS2_S2_Pf --------------------------
	.section	.nv.shared._Z24depthwise_input_backwardiiiiiiPKiS0_S0_PKfS2_S2_Pf,"aw",@nobits
	.sectionflags	@""
	.align	16
	.zero		1024


//--------------------- .nv.shared._Z24depthwise_conv3d_forwardiiiiiiPKiS0_S0_PKfS2_Pf --------------------------
	.section	.nv.shared._Z24depthwise_conv3d_forwardiiiiiiPKiS0_S0_PKfS2_Pf,"aw",@nobits
	.sectionflags	@""
	.align	16
	.zero		1024


//--------------------- .nv.constant0._Z31fuzzy_depthwise_filter_backwardiiiiiiPKiS0_S0_PKfS2_S2_Pfii --------------------------
	.section	.nv.constant0._Z31fuzzy_depthwise_filter_backwardiiiiiiPKiS0_S0_PKfS2_S2_Pfii,"a",@progbits
	.sectionflags	@""
	.align	4
.nv.constant0._Z31fuzzy_depthwise_filter_backwardiiiiiiPKiS0_S0_PKfS2_S2_Pfii:
	.zero		984


//--------------------- .nv.constant0._Z30fuzzy_depthwise_input_backwardiiiiiiPKiS0_S0_PKfS2_S2_S2_Pf --------------------------
	.section	.nv.constant0._Z30fuzzy_depthwise_input_backwardiiiiiiPKiS0_S0_PKfS2_S2_S2_Pf,"a",@progbits
	.sectionflags	@""
	.align	4
.nv.constant0._Z30fuzzy_depthwise_input_backwardiiiiiiPKiS0_S0_PKfS2_S2_S2_Pf:
	.zero		984


//--------------------- .nv.constant0._Z30fuzzy_depthwise_conv3d_forwardiiiiiiPKiS0_S0_PKfS2_S2_Pf --------------------------
	.section	.nv.constant0._Z30fuzzy_depthwise_conv3d_forwardiiiiiiPKiS0_S0_PKfS2_S2_Pf,"a",@progbits
	.sectionflags	@""
	.align	4
.nv.constant0._Z30fuzzy_depthwise_conv3d_forwardiiiiiiPKiS0_S0_PKfS2_S2_Pf:
	.zero		976


//--------------------- .nv.constant0._Z25depthwise_filter_backwardiiiiiiPKiS0_S0_PKfS2_Pfii --------------------------
	.section	.nv.constant0._Z25depthwise_filter_backwardiiiiiiPKiS0_S0_PKfS2_Pfii,"a",@progbits
	.sectionflags	@""
	.align	4
.nv.constant0._Z25depthwise_filter_backwardiiiiiiPKiS0_S0_PKfS2_Pfii:
	.zero		976


//--------------------- .nv.constant0._Z24depthwise_input_backwardiiiiiiPKiS0_S0_PKfS2_S2_Pf --------------------------
	.section	.nv.constant0._Z24depthwise_input_backwardiiiiiiPKiS0_S0_PKfS2_S2_Pf,"a",@progbits
	.sectionflags	@""
	.align	4
.nv.constant0._Z24depthwise_input_backwardiiiiiiPKiS0_S0_PKfS2_S2_Pf:
	.zero		976


//--------------------- .nv.constant0._Z24depthwise_conv3d_forwardiiiiiiPKiS0_S0_PKfS2_Pf --------------------------
	.section	.nv.constant0._Z24depthwise_conv3d_forwardiiiiiiPKiS0_S0_PKfS2_Pf,"a",@progbits
	.sectionflags	@""
	.align	4
.nv.constant0._Z24depthwise_conv3d_forwardiiiiiiPKiS0_S0_PKfS2_Pf:
	.zero		968


//--------------------- SYMBOLS --------------------------

	.type		.nv.reservedSmem.offset0,@object
	.size		.nv.reservedSmem.offset0,0x4
	.type		.nv.reservedSmem.cap,@object
	.size		.nv.reservedSmem.cap,0x4
